//
// Generated by NVIDIA NVVM Compiler
//
// Compiler Build ID: CL-36424714
// Cuda compilation tools, release 13.0, V13.0.88
// Based on NVVM 20.0.0
//

.version 9.0
.target sm_100
.address_size 64

	// .globl	_Z17rleCompressKernelPKhiPhPiS2_S2_
// _ZZ17rleCompressKernelPKhiPhPiS2_S2_E15warp_run_counts has been demoted
// _ZZ17rleCompressKernelPKhiPhPiS2_S2_E12warp_offsets has been demoted

.visible .entry _Z17rleCompressKernelPKhiPhPiS2_S2_(
	.param .u64 .ptr .align 1 _Z17rleCompressKernelPKhiPhPiS2_S2__param_0,
	.param .u32 _Z17rleCompressKernelPKhiPhPiS2_S2__param_1,
	.param .u64 .ptr .align 1 _Z17rleCompressKernelPKhiPhPiS2_S2__param_2,
	.param .u64 .ptr .align 1 _Z17rleCompressKernelPKhiPhPiS2_S2__param_3,
	.param .u64 .ptr .align 1 _Z17rleCompressKernelPKhiPhPiS2_S2__param_4,
	.param .u64 .ptr .align 1 _Z17rleCompressKernelPKhiPhPiS2_S2__param_5
)
{
	.reg .pred 	%p<39>;
	.reg .b16 	%rs<14>;
	.reg .b32 	%r<273>;
	.reg .b64 	%rd<20>;
	// demoted variable
	.shared .align 4 .b8 _ZZ17rleCompressKernelPKhiPhPiS2_S2_E15warp_run_counts[32];
	// demoted variable
	.shared .align 4 .b8 _ZZ17rleCompressKernelPKhiPhPiS2_S2_E12warp_offsets[32];
	ld.param.u64 	%rd8, [_Z17rleCompressKernelPKhiPhPiS2_S2__param_0];
	ld.param.u32 	%r75, [_Z17rleCompressKernelPKhiPhPiS2_S2__param_1];
	ld.param.u64 	%rd4, [_Z17rleCompressKernelPKhiPhPiS2_S2__param_2];
	ld.param.u64 	%rd5, [_Z17rleCompressKernelPKhiPhPiS2_S2__param_3];
	ld.param.u64 	%rd6, [_Z17rleCompressKernelPKhiPhPiS2_S2__param_4];
	ld.param.u64 	%rd7, [_Z17rleCompressKernelPKhiPhPiS2_S2__param_5];
	cvta.to.global.u64 	%rd1, %rd8;
	mov.u32 	%r76, %ctaid.x;
	mov.u32 	%r1, %ntid.x;
	mov.u32 	%r2, %tid.x;
	mad.lo.s32 	%r3, %r76, %r1, %r2;
	and.b32  	%r4, %r2, 31;
	shr.u32 	%r5, %r2, 5;
	setp.ge.s32 	%p3, %r3, %r75;
	@%p3 bra 	$L__BB0_47;
	cvt.s64.s32 	%rd9, %r3;
	add.s64 	%rd2, %rd1, %rd9;
	ld.global.u8 	%rs1, [%rd2];
	add.s32 	%r77, %r3, 1;
	setp.ge.s32 	%p4, %r77, %r75;
	@%p4 bra 	$L__BB0_3;
	ld.global.u8 	%rs13, [%rd2+1];
	bra.uni 	$L__BB0_4;
$L__BB0_3:
	add.s16 	%rs13, %rs1, 1;
$L__BB0_4:
	setp.eq.s32 	%p6, %r3, 0;
	mov.pred 	%p38, -1;
	@%p6 bra 	$L__BB0_6;
	ld.global.u8 	%rs5, [%rd2+-1];
	setp.ne.s16 	%p38, %rs1, %rs5;
$L__BB0_6:
	add.s32 	%r78, %r75, -1;
	setp.eq.s32 	%p7, %r3, %r78;
	and.b16  	%rs7, %rs13, 255;
	setp.ne.s16 	%p8, %rs1, %rs7;
	or.pred  	%p9, %p7, %p8;
	mov.b32 	%r79, -1;
	vote.sync.ballot.b32 	%r6, %p38, %r79;
	vote.sync.ballot.b32 	%r80, %p9, %r79;
	setp.ne.s32 	%p12, %r4, 0;
	@%p12 bra 	$L__BB0_8;
	popc.b32 	%r81, %r6;
	shl.b32 	%r82, %r5, 2;
	mov.u32 	%r83, _ZZ17rleCompressKernelPKhiPhPiS2_S2_E15warp_run_counts;
	add.s32 	%r84, %r83, %r82;
	st.shared.u32 	[%r84], %r81;
$L__BB0_8:
	bar.sync 	0;
	shr.u32 	%r7, %r1, 5;
	setp.ge.u32 	%p13, %r2, %r7;
	@%p13 bra 	$L__BB0_22;
	setp.eq.s32 	%p14, %r2, 0;
	mov.b32 	%r253, 0;
	@%p14 bra 	$L__BB0_21;
	and.b32  	%r8, %r2, 15;
	setp.lt.u32 	%p15, %r2, 16;
	mov.b32 	%r245, 0;
	mov.u32 	%r253, %r245;
	@%p15 bra 	$L__BB0_12;
	ld.shared.u32 	%r89, [_ZZ17rleCompressKernelPKhiPhPiS2_S2_E15warp_run_counts];
	ld.shared.u32 	%r90, [_ZZ17rleCompressKernelPKhiPhPiS2_S2_E15warp_run_counts+4];
	add.s32 	%r91, %r90, %r89;
	ld.shared.u32 	%r92, [_ZZ17rleCompressKernelPKhiPhPiS2_S2_E15warp_run_counts+8];
	add.s32 	%r93, %r92, %r91;
	ld.shared.u32 	%r94, [_ZZ17rleCompressKernelPKhiPhPiS2_S2_E15warp_run_counts+12];
	add.s32 	%r95, %r94, %r93;
	ld.shared.u32 	%r96, [_ZZ17rleCompressKernelPKhiPhPiS2_S2_E15warp_run_counts+16];
	add.s32 	%r97, %r96, %r95;
	ld.shared.u32 	%r98, [_ZZ17rleCompressKernelPKhiPhPiS2_S2_E15warp_run_counts+20];
	add.s32 	%r99, %r98, %r97;
	ld.shared.u32 	%r100, [_ZZ17rleCompressKernelPKhiPhPiS2_S2_E15warp_run_counts+24];
	add.s32 	%r101, %r100, %r99;
	ld.shared.u32 	%r102, [_ZZ17rleCompressKernelPKhiPhPiS2_S2_E15warp_run_counts+28];
	add.s32 	%r103, %r102, %r101;
	ld.shared.u32 	%r104, [_ZZ17rleCompressKernelPKhiPhPiS2_S2_E15warp_run_counts+32];
	add.s32 	%r105, %r104, %r103;
	ld.shared.u32 	%r106, [_ZZ17rleCompressKernelPKhiPhPiS2_S2_E15warp_run_counts+36];
	add.s32 	%r107, %r106, %r105;
	ld.shared.u32 	%r108, [_ZZ17rleCompressKernelPKhiPhPiS2_S2_E15warp_run_counts+40];
	add.s32 	%r109, %r108, %r107;
	ld.shared.u32 	%r110, [_ZZ17rleCompressKernelPKhiPhPiS2_S2_E15warp_run_counts+44];
	add.s32 	%r111, %r110, %r109;
	ld.shared.u32 	%r112, [_ZZ17rleCompressKernelPKhiPhPiS2_S2_E15warp_run_counts+48];
	add.s32 	%r113, %r112, %r111;
	ld.shared.u32 	%r114, [_ZZ17rleCompressKernelPKhiPhPiS2_S2_E15warp_run_counts+52];
	add.s32 	%r115, %r114, %r113;
	ld.shared.u32 	%r116, [_ZZ17rleCompressKernelPKhiPhPiS2_S2_E15warp_run_counts+56];
	add.s32 	%r117, %r116, %r115;
	ld.shared.u32 	%r118, [_ZZ17rleCompressKernelPKhiPhPiS2_S2_E15warp_run_counts+60];
	add.s32 	%r253, %r118, %r117;
	mov.b32 	%r245, 16;
$L__BB0_12:
	setp.eq.s32 	%p16, %r8, 0;
	@%p16 bra 	$L__BB0_21;
	and.b32  	%r13, %r2, 7;
	setp.lt.u32 	%p17, %r8, 8;
	@%p17 bra 	$L__BB0_15;
	shl.b32 	%r120, %r245, 2;
	mov.u32 	%r121, _ZZ17rleCompressKernelPKhiPhPiS2_S2_E15warp_run_counts;
	add.s32 	%r122, %r121, %r120;
	ld.shared.u32 	%r123, [%r122];
	add.s32 	%r124, %r123, %r253;
	ld.shared.u32 	%r125, [%r122+4];
	add.s32 	%r126, %r125, %r124;
	ld.shared.u32 	%r127, [%r122+8];
	add.s32 	%r128, %r127, %r126;
	ld.shared.u32 	%r129, [%r122+12];
	add.s32 	%r130, %r129, %r128;
	ld.shared.u32 	%r131, [%r122+16];
	add.s32 	%r132, %r131, %r130;
	ld.shared.u32 	%r133, [%r122+20];
	add.s32 	%r134, %r133, %r132;
	ld.shared.u32 	%r135, [%r122+24];
	add.s32 	%r136, %r135, %r134;
	ld.shared.u32 	%r137, [%r122+28];
	add.s32 	%r253, %r137, %r136;
	add.s32 	%r245, %r245, 8;
$L__BB0_15:
	setp.eq.s32 	%p18, %r13, 0;
	@%p18 bra 	$L__BB0_21;
	and.b32  	%r19, %r2, 3;
	setp.lt.u32 	%p19, %r13, 4;
	@%p19 bra 	$L__BB0_18;
	shl.b32 	%r139, %r245, 2;
	mov.u32 	%r140, _ZZ17rleCompressKernelPKhiPhPiS2_S2_E15warp_run_counts;
	add.s32 	%r141, %r140, %r139;
	ld.shared.u32 	%r142, [%r141];
	add.s32 	%r143, %r142, %r253;
	ld.shared.u32 	%r144, [%r141+4];
	add.s32 	%r145, %r144, %r143;
	ld.shared.u32 	%r146, [%r141+8];
	add.s32 	%r147, %r146, %r145;
	ld.shared.u32 	%r148, [%r141+12];
	add.s32 	%r253, %r148, %r147;
	add.s32 	%r245, %r245, 4;
$L__BB0_18:
	setp.eq.s32 	%p20, %r19, 0;
	@%p20 bra 	$L__BB0_21;
	shl.b32 	%r149, %r245, 2;
	mov.u32 	%r150, _ZZ17rleCompressKernelPKhiPhPiS2_S2_E15warp_run_counts;
	add.s32 	%r251, %r150, %r149;
	neg.s32 	%r250, %r19;
$L__BB0_20:
	.pragma "nounroll";
	ld.shared.u32 	%r151, [%r251];
	add.s32 	%r253, %r151, %r253;
	add.s32 	%r251, %r251, 4;
	add.s32 	%r250, %r250, 1;
	setp.ne.s32 	%p21, %r250, 0;
	@%p21 bra 	$L__BB0_20;
$L__BB0_21:
	shl.b32 	%r152, %r2, 2;
	mov.u32 	%r153, _ZZ17rleCompressKernelPKhiPhPiS2_S2_E12warp_offsets;
	add.s32 	%r154, %r153, %r152;
	st.shared.u32 	[%r154], %r253;
$L__BB0_22:
	bar.sync 	0;
	not.pred 	%p22, %p38;
	@%p22 bra 	$L__BB0_32;
	mov.b32 	%r156, -1;
	shl.b32 	%r157, %r156, %r4;
	not.b32 	%r158, %r157;
	and.b32  	%r159, %r6, %r158;
	popc.b32 	%r160, %r159;
	shl.b32 	%r161, %r5, 2;
	mov.u32 	%r162, _ZZ17rleCompressKernelPKhiPhPiS2_S2_E12warp_offsets;
	add.s32 	%r163, %r162, %r161;
	ld.shared.u32 	%r164, [%r163];
	add.s32 	%r34, %r164, %r160;
	mov.b32 	%r35, 1;
	mov.u32 	%r255, %r3;
$L__BB0_24:
	add.s32 	%r165, %r255, 1;
	setp.ge.s32 	%p23, %r165, %r75;
	mov.u32 	%r256, %r35;
	@%p23 bra 	$L__BB0_31;
	cvt.s64.s32 	%rd10, %r255;
	add.s64 	%rd3, %rd1, %rd10;
	ld.global.u8 	%rs9, [%rd3+1];
	setp.ne.s16 	%p24, %rs9, %rs1;
	mov.u32 	%r256, %r35;
	@%p24 bra 	$L__BB0_31;
	add.s32 	%r255, %r255, 2;
	setp.ge.s32 	%p25, %r255, %r75;
	@%p25 bra 	$L__BB0_30;
	ld.global.u8 	%rs11, [%rd3+2];
	setp.ne.s16 	%p26, %rs11, %rs1;
	@%p26 bra 	$L__BB0_29;
	add.s32 	%r35, %r35, 2;
	setp.eq.s32 	%p27, %r35, 255;
	mov.b32 	%r256, 255;
	@%p27 bra 	$L__BB0_31;
	bra.uni 	$L__BB0_24;
$L__BB0_29:
	add.s32 	%r256, %r35, 1;
	bra.uni 	$L__BB0_31;
$L__BB0_30:
	add.s32 	%r256, %r35, 1;
$L__BB0_31:
	cvt.s64.s32 	%rd11, %r34;
	cvta.to.global.u64 	%rd12, %rd4;
	add.s64 	%rd13, %rd12, %rd11;
	st.global.u8 	[%rd13], %rs1;
	cvta.to.global.u64 	%rd14, %rd5;
	mul.wide.s32 	%rd15, %r34, 4;
	add.s64 	%rd16, %rd14, %rd15;
	st.global.u32 	[%rd16], %r256;
	cvta.to.global.u64 	%rd17, %rd6;
	add.s64 	%rd18, %rd17, %rd15;
	st.global.u32 	[%rd18], %r3;
$L__BB0_32:
	setp.ne.s32 	%p28, %r2, 0;
	@%p28 bra 	$L__BB0_47;
	setp.lt.u32 	%p29, %r1, 32;
	mov.b32 	%r272, 0;
	@%p29 bra 	$L__BB0_46;
	add.s32 	%r170, %r7, -1;
	and.b32  	%r42, %r7, 15;
	setp.lt.u32 	%p30, %r170, 15;
	mov.b32 	%r264, 0;
	mov.u32 	%r272, %r264;
	@%p30 bra 	$L__BB0_37;
	and.b32  	%r264, %r7, 48;
	mov.u32 	%r173, _ZZ17rleCompressKernelPKhiPhPiS2_S2_E15warp_run_counts;
	add.s32 	%r257, %r173, 32;
	and.b32  	%r175, %r7, 134217712;
	neg.s32 	%r258, %r175;
	mov.b32 	%r272, 0;
$L__BB0_36:
	.pragma "nounroll";
	ld.shared.u32 	%r176, [%r257+-32];
	add.s32 	%r177, %r176, %r272;
	ld.shared.u32 	%r178, [%r257+-28];
	add.s32 	%r179, %r178, %r177;
	ld.shared.u32 	%r180, [%r257+-24];
	add.s32 	%r181, %r180, %r179;
	ld.shared.u32 	%r182, [%r257+-20];
	add.s32 	%r183, %r182, %r181;
	ld.shared.u32 	%r184, [%r257+-16];
	add.s32 	%r185, %r184, %r183;
	ld.shared.u32 	%r186, [%r257+-12];
	add.s32 	%r187, %r186, %r185;
	ld.shared.u32 	%r188, [%r257+-8];
	add.s32 	%r189, %r188, %r187;
	ld.shared.u32 	%r190, [%r257+-4];
	add.s32 	%r191, %r190, %r189;
	ld.shared.u32 	%r192, [%r257];
	add.s32 	%r193, %r192, %r191;
	ld.shared.u32 	%r194, [%r257+4];
	add.s32 	%r195, %r194, %r193;
	ld.shared.u32 	%r196, [%r257+8];
	add.s32 	%r197, %r196, %r195;
	ld.shared.u32 	%r198, [%r257+12];
	add.s32 	%r199, %r198, %r197;
	ld.shared.u32 	%r200, [%r257+16];
	add.s32 	%r201, %r200, %r199;
	ld.shared.u32 	%r202, [%r257+20];
	add.s32 	%r203, %r202, %r201;
	ld.shared.u32 	%r204, [%r257+24];
	add.s32 	%r205, %r204, %r203;
	ld.shared.u32 	%r206, [%r257+28];
	add.s32 	%r272, %r206, %r205;
	add.s32 	%r258, %r258, 16;
	add.s32 	%r257, %r257, 64;
	setp.ne.s32 	%p31, %r258, 0;
	@%p31 bra 	$L__BB0_36;
$L__BB0_37:
	setp.eq.s32 	%p32, %r42, 0;
	@%p32 bra 	$L__BB0_46;
	and.b32  	%r54, %r7, 7;
	setp.lt.u32 	%p33, %r42, 8;
	@%p33 bra 	$L__BB0_40;
	shl.b32 	%r208, %r264, 2;
	mov.u32 	%r209, _ZZ17rleCompressKernelPKhiPhPiS2_S2_E15warp_run_counts;
	add.s32 	%r210, %r209, %r208;
	ld.shared.u32 	%r211, [%r210];
	add.s32 	%r212, %r211, %r272;
	ld.shared.u32 	%r213, [%r210+4];
	add.s32 	%r214, %r213, %r212;
	ld.shared.u32 	%r215, [%r210+8];
	add.s32 	%r216, %r215, %r214;
	ld.shared.u32 	%r217, [%r210+12];
	add.s32 	%r218, %r217, %r216;
	ld.shared.u32 	%r219, [%r210+16];
	add.s32 	%r220, %r219, %r218;
	ld.shared.u32 	%r221, [%r210+20];
	add.s32 	%r222, %r221, %r220;
	ld.shared.u32 	%r223, [%r210+24];
	add.s32 	%r224, %r223, %r222;
	ld.shared.u32 	%r225, [%r210+28];
	add.s32 	%r272, %r225, %r224;
	add.s32 	%r264, %r264, 8;
$L__BB0_40:
	setp.eq.s32 	%p34, %r54, 0;
	@%p34 bra 	$L__BB0_46;
	and.b32  	%r60, %r7, 3;
	setp.lt.u32 	%p35, %r54, 4;
	@%p35 bra 	$L__BB0_43;
	shl.b32 	%r227, %r264, 2;
	mov.u32 	%r228, _ZZ17rleCompressKernelPKhiPhPiS2_S2_E15warp_run_counts;
	add.s32 	%r229, %r228, %r227;
	ld.shared.u32 	%r230, [%r229];
	add.s32 	%r231, %r230, %r272;
	ld.shared.u32 	%r232, [%r229+4];
	add.s32 	%r233, %r232, %r231;
	ld.shared.u32 	%r234, [%r229+8];
	add.s32 	%r235, %r234, %r233;
	ld.shared.u32 	%r236, [%r229+12];
	add.s32 	%r272, %r236, %r235;
	add.s32 	%r264, %r264, 4;
$L__BB0_43:
	setp.eq.s32 	%p36, %r60, 0;
	@%p36 bra 	$L__BB0_46;
	shl.b32 	%r237, %r264, 2;
	mov.u32 	%r238, _ZZ17rleCompressKernelPKhiPhPiS2_S2_E15warp_run_counts;
	add.s32 	%r270, %r238, %r237;
	neg.s32 	%r269, %r60;
$L__BB0_45:
	.pragma "nounroll";
	ld.shared.u32 	%r239, [%r270];
	add.s32 	%r272, %r239, %r272;
	add.s32 	%r270, %r270, 4;
	add.s32 	%r269, %r269, 1;
	setp.ne.s32 	%p37, %r269, 0;
	@%p37 bra 	$L__BB0_45;
$L__BB0_46:
	cvta.to.global.u64 	%rd19, %rd7;
	atom.global.add.u32 	%r240, [%rd19], %r272;
$L__BB0_47:
	ret;

}
	// .globl	_Z20compactResultsKernelPKhPKiS2_PhPii
.visible .entry _Z20compactResultsKernelPKhPKiS2_PhPii(
	.param .u64 .ptr .align 1 _Z20compactResultsKernelPKhPKiS2_PhPii_param_0,
	.param .u64 .ptr .align 1 _Z20compactResultsKernelPKhPKiS2_PhPii_param_1,
	.param .u64 .ptr .align 1 _Z20compactResultsKernelPKhPKiS2_PhPii_param_2,
	.param .u64 .ptr .align 1 _Z20compactResultsKernelPKhPKiS2_PhPii_param_3,
	.param .u64 .ptr .align 1 _Z20compactResultsKernelPKhPKiS2_PhPii_param_4,
	.param .u32 _Z20compactResultsKernelPKhPKiS2_PhPii_param_5
)
{
	.reg .pred 	%p<2>;
	.reg .b16 	%rs<2>;
	.reg .b32 	%r<7>;
	.reg .b64 	%rd<15>;

	ld.param.u64 	%rd1, [_Z20compactResultsKernelPKhPKiS2_PhPii_param_0];
	ld.param.u64 	%rd2, [_Z20compactResultsKernelPKhPKiS2_PhPii_param_1];
	ld.param.u64 	%rd3, [_Z20compactResultsKernelPKhPKiS2_PhPii_param_3];
	ld.param.u64 	%rd4, [_Z20compactResultsKernelPKhPKiS2_PhPii_param_4];
	ld.param.u32 	%r2, [_Z20compactResultsKernelPKhPKiS2_PhPii_param_5];
	mov.u32 	%r3, %ctaid.x;
	mov.u32 	%r4, %ntid.x;
	mov.u32 	%r5, %tid.x;
	mad.lo.s32 	%r1, %r3, %r4, %r5;
	setp.ge.s32 	%p1, %r1, %r2;
	@%p1 bra 	$L__BB1_2;
	cvta.to.global.u64 	%rd5, %rd1;
	cvta.to.global.u64 	%rd6, %rd3;
	cvta.to.global.u64 	%rd7, %rd2;
	cvta.to.global.u64 	%rd8, %rd4;
	cvt.s64.s32 	%rd9, %r1;
	add.s64 	%rd10, %rd5, %rd9;
	ld.global.u8 	%rs1, [%rd10];
	add.s64 	%rd11, %rd6, %rd9;
	st.global.u8 	[%rd11], %rs1;
	mul.wide.s32 	%rd12, %r1, 4;
	add.s64 	%rd13, %rd7, %rd12;
	ld.global.u32 	%r6, [%rd13];
	add.s64 	%rd14, %rd8, %rd12;
	st.global.u32 	[%rd14], %r6;
$L__BB1_2:
	ret;

}
	// .globl	_Z19rleDecompressKernelPKhPKiiPh
.visible .entry _Z19rleDecompressKernelPKhPKiiPh(
	.param .u64 .ptr .align 1 _Z19rleDecompressKernelPKhPKiiPh_param_0,
	.param .u64 .ptr .align 1 _Z19rleDecompressKernelPKhPKiiPh_param_1,
	.param .u32 _Z19rleDecompressKernelPKhPKiiPh_param_2,
	.param .u64 .ptr .align 1 _Z19rleDecompressKernelPKhPKiiPh_param_3
)
{
	.reg .pred 	%p<20>;
	.reg .b16 	%rs<2>;
	.reg .b32 	%r<132>;
	.reg .b64 	%rd<33>;

	ld.param.u64 	%rd10, [_Z19rleDecompressKernelPKhPKiiPh_param_0];
	ld.param.u64 	%rd11, [_Z19rleDecompressKernelPKhPKiiPh_param_1];
	ld.param.u32 	%r44, [_Z19rleDecompressKernelPKhPKiiPh_param_2];
	ld.param.u64 	%rd12, [_Z19rleDecompressKernelPKhPKiiPh_param_3];
	cvta.to.global.u64 	%rd1, %rd12;
	cvta.to.global.u64 	%rd2, %rd11;
	mov.u32 	%r45, %ctaid.x;
	mov.u32 	%r46, %ntid.x;
	mov.u32 	%r47, %tid.x;
	mad.lo.s32 	%r1, %r45, %r46, %r47;
	setp.ge.s32 	%p1, %r1, %r44;
	@%p1 bra 	$L__BB2_26;
	setp.lt.s32 	%p2, %r1, 1;
	mov.b32 	%r126, 0;
	@%p2 bra 	$L__BB2_14;
	and.b32  	%r2, %r1, 15;
	setp.lt.u32 	%p3, %r1, 16;
	mov.b32 	%r119, 0;
	mov.u32 	%r126, %r119;
	@%p3 bra 	$L__BB2_5;
	and.b32  	%r119, %r1, 2147483632;
	neg.s32 	%r113, %r119;
	add.s64 	%rd31, %rd2, 32;
	mov.b32 	%r126, 0;
$L__BB2_4:
	.pragma "nounroll";
	ld.global.u32 	%r52, [%rd31+-32];
	add.s32 	%r53, %r52, %r126;
	ld.global.u32 	%r54, [%rd31+-28];
	add.s32 	%r55, %r54, %r53;
	ld.global.u32 	%r56, [%rd31+-24];
	add.s32 	%r57, %r56, %r55;
	ld.global.u32 	%r58, [%rd31+-20];
	add.s32 	%r59, %r58, %r57;
	ld.global.u32 	%r60, [%rd31+-16];
	add.s32 	%r61, %r60, %r59;
	ld.global.u32 	%r62, [%rd31+-12];
	add.s32 	%r63, %r62, %r61;
	ld.global.u32 	%r64, [%rd31+-8];
	add.s32 	%r65, %r64, %r63;
	ld.global.u32 	%r66, [%rd31+-4];
	add.s32 	%r67, %r66, %r65;
	ld.global.u32 	%r68, [%rd31];
	add.s32 	%r69, %r68, %r67;
	ld.global.u32 	%r70, [%rd31+4];
	add.s32 	%r71, %r70, %r69;
	ld.global.u32 	%r72, [%rd31+8];
	add.s32 	%r73, %r72, %r71;
	ld.global.u32 	%r74, [%rd31+12];
	add.s32 	%r75, %r74, %r73;
	ld.global.u32 	%r76, [%rd31+16];
	add.s32 	%r77, %r76, %r75;
	ld.global.u32 	%r78, [%rd31+20];
	add.s32 	%r79, %r78, %r77;
	ld.global.u32 	%r80, [%rd31+24];
	add.s32 	%r81, %r80, %r79;
	ld.global.u32 	%r82, [%rd31+28];
	add.s32 	%r126, %r82, %r81;
	add.s32 	%r113, %r113, 16;
	add.s64 	%rd31, %rd31, 64;
	setp.ne.s32 	%p4, %r113, 0;
	@%p4 bra 	$L__BB2_4;
$L__BB2_5:
	setp.eq.s32 	%p5, %r2, 0;
	@%p5 bra 	$L__BB2_14;
	and.b32  	%r12, %r1, 7;
	setp.lt.u32 	%p6, %r2, 8;
	@%p6 bra 	$L__BB2_8;
	mul.wide.u32 	%rd13, %r119, 4;
	add.s64 	%rd14, %rd2, %rd13;
	ld.global.u32 	%r84, [%rd14];
	add.s32 	%r85, %r84, %r126;
	ld.global.u32 	%r86, [%rd14+4];
	add.s32 	%r87, %r86, %r85;
	ld.global.u32 	%r88, [%rd14+8];
	add.s32 	%r89, %r88, %r87;
	ld.global.u32 	%r90, [%rd14+12];
	add.s32 	%r91, %r90, %r89;
	ld.global.u32 	%r92, [%rd14+16];
	add.s32 	%r93, %r92, %r91;
	ld.global.u32 	%r94, [%rd14+20];
	add.s32 	%r95, %r94, %r93;
	ld.global.u32 	%r96, [%rd14+24];
	add.s32 	%r97, %r96, %r95;
	ld.global.u32 	%r98, [%rd14+28];
	add.s32 	%r126, %r98, %r97;
	add.s32 	%r119, %r119, 8;
$L__BB2_8:
	setp.eq.s32 	%p7, %r12, 0;
	@%p7 bra 	$L__BB2_14;
	and.b32  	%r18, %r1, 3;
	setp.lt.u32 	%p8, %r12, 4;
	@%p8 bra 	$L__BB2_11;
	mul.wide.u32 	%rd15, %r119, 4;
	add.s64 	%rd16, %rd2, %rd15;
	ld.global.u32 	%r100, [%rd16];
	add.s32 	%r101, %r100, %r126;
	ld.global.u32 	%r102, [%rd16+4];
	add.s32 	%r103, %r102, %r101;
	ld.global.u32 	%r104, [%rd16+8];
	add.s32 	%r105, %r104, %r103;
	ld.global.u32 	%r106, [%rd16+12];
	add.s32 	%r126, %r106, %r105;
	add.s32 	%r119, %r119, 4;
$L__BB2_11:
	setp.eq.s32 	%p9, %r18, 0;
	@%p9 bra 	$L__BB2_14;
	mul.wide.u32 	%rd17, %r119, 4;
	add.s64 	%rd32, %rd2, %rd17;
	neg.s32 	%r124, %r18;
$L__BB2_13:
	.pragma "nounroll";
	ld.global.u32 	%r107, [%rd32];
	add.s32 	%r126, %r107, %r126;
	add.s64 	%rd32, %rd32, 4;
	add.s32 	%r124, %r124, 1;
	setp.ne.s32 	%p10, %r124, 0;
	@%p10 bra 	$L__BB2_13;
$L__BB2_14:
	cvt.s64.s32 	%rd18, %r1;
	cvta.to.global.u64 	%rd19, %rd10;
	add.s64 	%rd20, %rd19, %rd18;
	ld.global.u8 	%rs1, [%rd20];
	mul.wide.s32 	%rd21, %r1, 4;
	add.s64 	%rd22, %rd2, %rd21;
	ld.global.u32 	%r30, [%rd22];
	setp.lt.s32 	%p11, %r30, 1;
	@%p11 bra 	$L__BB2_26;
	and.b32  	%r31, %r30, 7;
	setp.lt.u32 	%p12, %r30, 8;
	mov.b32 	%r130, 0;
	@%p12 bra 	$L__BB2_18;
	and.b32  	%r130, %r30, 2147483640;
	neg.s32 	%r128, %r130;
	add.s64 	%rd9, %rd1, 3;
	mov.u32 	%r127, %r126;
$L__BB2_17:
	.pragma "nounroll";
	cvt.s64.s32 	%rd23, %r127;
	add.s64 	%rd24, %rd9, %rd23;
	st.global.u8 	[%rd24+-3], %rs1;
	st.global.u8 	[%rd24+-2], %rs1;
	st.global.u8 	[%rd24+-1], %rs1;
	st.global.u8 	[%rd24], %rs1;
	st.global.u8 	[%rd24+1], %rs1;
	st.global.u8 	[%rd24+2], %rs1;
	st.global.u8 	[%rd24+3], %rs1;
	st.global.u8 	[%rd24+4], %rs1;
	add.s32 	%r128, %r128, 8;
	add.s32 	%r127, %r127, 8;
	setp.ne.s32 	%p13, %r128, 0;
	@%p13 bra 	$L__BB2_17;
$L__BB2_18:
	setp.eq.s32 	%p14, %r31, 0;
	@%p14 bra 	$L__BB2_26;
	and.b32  	%r39, %r30, 3;
	setp.lt.u32 	%p15, %r31, 4;
	@%p15 bra 	$L__BB2_21;
	add.s32 	%r109, %r130, %r126;
	cvt.s64.s32 	%rd25, %r109;
	add.s64 	%rd26, %rd1, %rd25;
	st.global.u8 	[%rd26], %rs1;
	st.global.u8 	[%rd26+1], %rs1;
	st.global.u8 	[%rd26+2], %rs1;
	st.global.u8 	[%rd26+3], %rs1;
	add.s32 	%r130, %r130, 4;
$L__BB2_21:
	setp.eq.s32 	%p16, %r39, 0;
	@%p16 bra 	$L__BB2_26;
	setp.eq.s32 	%p17, %r39, 1;
	@%p17 bra 	$L__BB2_24;
	add.s32 	%r110, %r130, %r126;
	cvt.s64.s32 	%rd27, %r110;
	add.s64 	%rd28, %rd1, %rd27;
	st.global.u8 	[%rd28], %rs1;
	st.global.u8 	[%rd28+1], %rs1;
	add.s32 	%r130, %r130, 2;
$L__BB2_24:
	and.b32  	%r111, %r30, 1;
	setp.eq.b32 	%p18, %r111, 1;
	not.pred 	%p19, %p18;
	@%p19 bra 	$L__BB2_26;
	add.s32 	%r112, %r130, %r126;
	cvt.s64.s32 	%rd29, %r112;
	add.s64 	%rd30, %rd1, %rd29;
	st.global.u8 	[%rd30], %rs1;
$L__BB2_26:
	ret;

}
	// .globl	_Z18calculatePrefixSumPKiPii
.visible .entry _Z18calculatePrefixSumPKiPii(
	.param .u64 .ptr .align 1 _Z18calculatePrefixSumPKiPii_param_0,
	.param .u64 .ptr .align 1 _Z18calculatePrefixSumPKiPii_param_1,
	.param .u32 _Z18calculatePrefixSumPKiPii_param_2
)
{
	.reg .pred 	%p<11>;
	.reg .b32 	%r<109>;
	.reg .b64 	%rd<20>;

	ld.param.u64 	%rd9, [_Z18calculatePrefixSumPKiPii_param_0];
	ld.param.u64 	%rd8, [_Z18calculatePrefixSumPKiPii_param_1];
	ld.param.u32 	%r31, [_Z18calculatePrefixSumPKiPii_param_2];
	cvta.to.global.u64 	%rd1, %rd9;
	mov.u32 	%r32, %ctaid.x;
	mov.u32 	%r33, %ntid.x;
	mov.u32 	%r34, %tid.x;
	mad.lo.s32 	%r1, %r32, %r33, %r34;
	setp.ge.s32 	%p1, %r1, %r31;
	@%p1 bra 	$L__BB3_15;
	setp.lt.s32 	%p2, %r1, 0;
	mov.b32 	%r108, 0;
	@%p2 bra 	$L__BB3_14;
	add.s32 	%r2, %r1, 1;
	and.b32  	%r3, %r2, 15;
	setp.lt.u32 	%p3, %r1, 15;
	mov.b32 	%r101, 0;
	mov.u32 	%r108, %r101;
	@%p3 bra 	$L__BB3_5;
	and.b32  	%r101, %r2, 2147483632;
	neg.s32 	%r95, %r101;
	add.s64 	%rd18, %rd1, 32;
	mov.b32 	%r108, 0;
$L__BB3_4:
	.pragma "nounroll";
	ld.global.u32 	%r39, [%rd18+-32];
	add.s32 	%r40, %r39, %r108;
	ld.global.u32 	%r41, [%rd18+-28];
	add.s32 	%r42, %r41, %r40;
	ld.global.u32 	%r43, [%rd18+-24];
	add.s32 	%r44, %r43, %r42;
	ld.global.u32 	%r45, [%rd18+-20];
	add.s32 	%r46, %r45, %r44;
	ld.global.u32 	%r47, [%rd18+-16];
	add.s32 	%r48, %r47, %r46;
	ld.global.u32 	%r49, [%rd18+-12];
	add.s32 	%r50, %r49, %r48;
	ld.global.u32 	%r51, [%rd18+-8];
	add.s32 	%r52, %r51, %r50;
	ld.global.u32 	%r53, [%rd18+-4];
	add.s32 	%r54, %r53, %r52;
	ld.global.u32 	%r55, [%rd18];
	add.s32 	%r56, %r55, %r54;
	ld.global.u32 	%r57, [%rd18+4];
	add.s32 	%r58, %r57, %r56;
	ld.global.u32 	%r59, [%rd18+8];
	add.s32 	%r60, %r59, %r58;
	ld.global.u32 	%r61, [%rd18+12];
	add.s32 	%r62, %r61, %r60;
	ld.global.u32 	%r63, [%rd18+16];
	add.s32 	%r64, %r63, %r62;
	ld.global.u32 	%r65, [%rd18+20];
	add.s32 	%r66, %r65, %r64;
	ld.global.u32 	%r67, [%rd18+24];
	add.s32 	%r68, %r67, %r66;
	ld.global.u32 	%r69, [%rd18+28];
	add.s32 	%r108, %r69, %r68;
	add.s32 	%r95, %r95, 16;
	add.s64 	%rd18, %rd18, 64;
	setp.ne.s32 	%p4, %r95, 0;
	@%p4 bra 	$L__BB3_4;
$L__BB3_5:
	setp.eq.s32 	%p5, %r3, 0;
	@%p5 bra 	$L__BB3_14;
	and.b32  	%r13, %r2, 7;
	setp.lt.u32 	%p6, %r3, 8;
	@%p6 bra 	$L__BB3_8;
	mul.wide.u32 	%rd10, %r101, 4;
	add.s64 	%rd11, %rd1, %rd10;
	ld.global.u32 	%r71, [%rd11];
	add.s32 	%r72, %r71, %r108;
	ld.global.u32 	%r73, [%rd11+4];
	add.s32 	%r74, %r73, %r72;
	ld.global.u32 	%r75, [%rd11+8];
	add.s32 	%r76, %r75, %r74;
	ld.global.u32 	%r77, [%rd11+12];
	add.s32 	%r78, %r77, %r76;
	ld.global.u32 	%r79, [%rd11+16];
	add.s32 	%r80, %r79, %r78;
	ld.global.u32 	%r81, [%rd11+20];
	add.s32 	%r82, %r81, %r80;
	ld.global.u32 	%r83, [%rd11+24];
	add.s32 	%r84, %r83, %r82;
	ld.global.u32 	%r85, [%rd11+28];
	add.s32 	%r108, %r85, %r84;
	add.s32 	%r101, %r101, 8;
$L__BB3_8:
	setp.eq.s32 	%p7, %r13, 0;
	@%p7 bra 	$L__BB3_14;
	and.b32  	%r19, %r2, 3;
	setp.lt.u32 	%p8, %r13, 4;
	@%p8 bra 	$L__BB3_11;
	mul.wide.u32 	%rd12, %r101, 4;
	add.s64 	%rd13, %rd1, %rd12;
	ld.global.u32 	%r87, [%rd13];
	add.s32 	%r88, %r87, %r108;
	ld.global.u32 	%r89, [%rd13+4];
	add.s32 	%r90, %r89, %r88;
	ld.global.u32 	%r91, [%rd13+8];
	add.s32 	%r92, %r91, %r90;
	ld.global.u32 	%r93, [%rd13+12];
	add.s32 	%r108, %r93, %r92;
	add.s32 	%r101, %r101, 4;
$L__BB3_11:
	setp.eq.s32 	%p9, %r19, 0;
	@%p9 bra 	$L__BB3_14;
	mul.wide.u32 	%rd14, %r101, 4;
	add.s64 	%rd19, %rd1, %rd14;
	neg.s32 	%r106, %r19;
$L__BB3_13:
	.pragma "nounroll";
	ld.global.u32 	%r94, [%rd19];
	add.s32 	%r108, %r94, %r108;
	add.s64 	%rd19, %rd19, 4;
	add.s32 	%r106, %r106, 1;
	setp.ne.s32 	%p10, %r106, 0;
	@%p10 bra 	$L__BB3_13;
$L__BB3_14:
	cvta.to.global.u64 	%rd15, %rd8;
	mul.wide.s32 	%rd16, %r1, 4;
	add.s64 	%rd17, %rd15, %rd16;
	st.global.u32 	[%rd17], %r108;
$L__BB3_15:
	ret;

}
	// .globl	_Z28rleDecompressOptimizedKernelPKhPKiS2_iPh
.visible .entry _Z28rleDecompressOptimizedKernelPKhPKiS2_iPh(
	.param .u64 .ptr .align 1 _Z28rleDecompressOptimizedKernelPKhPKiS2_iPh_param_0,
	.param .u64 .ptr .align 1 _Z28rleDecompressOptimizedKernelPKhPKiS2_iPh_param_1,
	.param .u64 .ptr .align 1 _Z28rleDecompressOptimizedKernelPKhPKiS2_iPh_param_2,
	.param .u32 _Z28rleDecompressOptimizedKernelPKhPKiS2_iPh_param_3,
	.param .u64 .ptr .align 1 _Z28rleDecompressOptimizedKernelPKhPKiS2_iPh_param_4
)
{
	.reg .pred 	%p<27>;
	.reg .b16 	%rs<2>;
	.reg .b32 	%r<49>;
	.reg .b64 	%rd<37>;

	ld.param.u64 	%rd7, [_Z28rleDecompressOptimizedKernelPKhPKiS2_iPh_param_0];
	ld.param.u64 	%rd8, [_Z28rleDecompressOptimizedKernelPKhPKiS2_iPh_param_1];
	ld.param.u64 	%rd9, [_Z28rleDecompressOptimizedKernelPKhPKiS2_iPh_param_2];
	ld.param.u32 	%r26, [_Z28rleDecompressOptimizedKernelPKhPKiS2_iPh_param_3];
	ld.param.u64 	%rd10, [_Z28rleDecompressOptimizedKernelPKhPKiS2_iPh_param_4];
	cvta.to.global.u64 	%rd1, %rd10;
	mov.u32 	%r27, %ctaid.x;
	mov.u32 	%r28, %ntid.x;
	mov.u32 	%r29, %tid.x;
	mad.lo.s32 	%r1, %r27, %r28, %r29;
	setp.ge.s32 	%p1, %r1, %r26;
	@%p1 bra 	$L__BB4_44;
	setp.eq.s32 	%p2, %r1, 0;
	mov.b32 	%r43, 0;
	@%p2 bra 	$L__BB4_3;
	cvta.to.global.u64 	%rd11, %rd9;
	mul.wide.s32 	%rd12, %r1, 4;
	add.s64 	%rd13, %rd11, %rd12;
	ld.global.u32 	%r43, [%rd13+-4];
$L__BB4_3:
	cvt.s64.s32 	%rd14, %r1;
	cvta.to.global.u64 	%rd15, %rd8;
	mul.wide.s32 	%rd16, %r1, 4;
	add.s64 	%rd17, %rd15, %rd16;
	ld.global.u32 	%r4, [%rd17];
	cvta.to.global.u64 	%rd18, %rd7;
	add.s64 	%rd19, %rd18, %rd14;
	ld.global.u8 	%rs1, [%rd19];
	min.s32 	%r31, %r4, 32;
	add.s32 	%r32, %r4, %r31;
	add.s32 	%r33, %r32, -1;
	div.s32 	%r5, %r33, %r31;
	setp.lt.s32 	%p3, %r5, 1;
	@%p3 bra 	$L__BB4_44;
	and.b32  	%r6, %r5, 7;
	setp.lt.u32 	%p4, %r5, 8;
	mov.b32 	%r47, 0;
	@%p4 bra 	$L__BB4_23;
	and.b32  	%r47, %r5, 2147483640;
	cvt.s64.s32 	%rd20, %r43;
	add.s64 	%rd21, %rd20, %rd1;
	add.s64 	%rd36, %rd21, 3;
	mov.b32 	%r45, 0;
	mov.u32 	%r44, %r43;
$L__BB4_6:
	.pragma "nounroll";
	cvt.s64.s32 	%rd22, %r44;
	add.s64 	%rd4, %rd1, %rd22;
	setp.ge.s32 	%p5, %r45, %r4;
	@%p5 bra 	$L__BB4_8;
	st.global.u8 	[%rd4], %rs1;
$L__BB4_8:
	add.s32 	%r10, %r45, 1;
	setp.ge.s32 	%p6, %r10, %r4;
	@%p6 bra 	$L__BB4_10;
	st.global.u8 	[%rd36+-2], %rs1;
$L__BB4_10:
	add.s32 	%r11, %r10, 1;
	setp.ge.s32 	%p7, %r11, %r4;
	@%p7 bra 	$L__BB4_12;
	st.global.u8 	[%rd36+-1], %rs1;
$L__BB4_12:
	add.s32 	%r12, %r11, 1;
	setp.ge.s32 	%p8, %r12, %r4;
	@%p8 bra 	$L__BB4_14;
	st.global.u8 	[%rd36], %rs1;
$L__BB4_14:
	add.s32 	%r13, %r12, 1;
	setp.ge.s32 	%p9, %r13, %r4;
	@%p9 bra 	$L__BB4_16;
	st.global.u8 	[%rd36+1], %rs1;
$L__BB4_16:
	add.s32 	%r14, %r13, 1;
	setp.ge.s32 	%p10, %r14, %r4;
	@%p10 bra 	$L__BB4_18;
	st.global.u8 	[%rd36+2], %rs1;
$L__BB4_18:
	add.s32 	%r15, %r14, 1;
	setp.ge.s32 	%p11, %r15, %r4;
	@%p11 bra 	$L__BB4_20;
	st.global.u8 	[%rd36+3], %rs1;
$L__BB4_20:
	add.s32 	%r16, %r15, 1;
	setp.ge.s32 	%p12, %r16, %r4;
	@%p12 bra 	$L__BB4_22;
	st.global.u8 	[%rd36+4], %rs1;
$L__BB4_22:
	add.s32 	%r44, %r44, 8;
	add.s64 	%rd36, %rd36, 8;
	add.s32 	%r45, %r16, 1;
	setp.ne.s32 	%p13, %r45, %r47;
	@%p13 bra 	$L__BB4_6;
$L__BB4_23:
	setp.eq.s32 	%p14, %r6, 0;
	@%p14 bra 	$L__BB4_44;
	and.b32  	%r20, %r5, 3;
	setp.lt.u32 	%p15, %r6, 4;
	@%p15 bra 	$L__BB4_34;
	setp.ge.s32 	%p16, %r47, %r4;
	@%p16 bra 	$L__BB4_27;
	add.s32 	%r36, %r47, %r43;
	cvt.s64.s32 	%rd23, %r36;
	add.s64 	%rd24, %rd1, %rd23;
	st.global.u8 	[%rd24], %rs1;
$L__BB4_27:
	add.s32 	%r37, %r47, 1;
	setp.ge.s32 	%p17, %r37, %r4;
	cvt.s64.s32 	%rd25, %r43;
	cvt.u64.u32 	%rd26, %r47;
	add.s64 	%rd27, %rd26, %rd25;
	add.s64 	%rd6, %rd1, %rd27;
	@%p17 bra 	$L__BB4_29;
	st.global.u8 	[%rd6+1], %rs1;
$L__BB4_29:
	add.s32 	%r38, %r47, 2;
	setp.ge.s32 	%p18, %r38, %r4;
	@%p18 bra 	$L__BB4_31;
	st.global.u8 	[%rd6+2], %rs1;
$L__BB4_31:
	add.s32 	%r39, %r47, 3;
	setp.ge.s32 	%p19, %r39, %r4;
	@%p19 bra 	$L__BB4_33;
	st.global.u8 	[%rd6+3], %rs1;
$L__BB4_33:
	add.s32 	%r47, %r47, 4;
$L__BB4_34:
	setp.eq.s32 	%p20, %r20, 0;
	@%p20 bra 	$L__BB4_44;
	setp.eq.s32 	%p21, %r20, 1;
	@%p21 bra 	$L__BB4_41;
	setp.ge.s32 	%p22, %r47, %r4;
	@%p22 bra 	$L__BB4_38;
	add.s32 	%r40, %r47, %r43;
	cvt.s64.s32 	%rd28, %r40;
	add.s64 	%rd29, %rd1, %rd28;
	st.global.u8 	[%rd29], %rs1;
$L__BB4_38:
	add.s32 	%r41, %r47, 1;
	setp.ge.s32 	%p23, %r41, %r4;
	@%p23 bra 	$L__BB4_40;
	cvt.s64.s32 	%rd30, %r43;
	cvt.s64.s32 	%rd31, %r47;
	add.s64 	%rd32, %rd31, %rd30;
	add.s64 	%rd33, %rd1, %rd32;
	st.global.u8 	[%rd33+1], %rs1;
$L__BB4_40:
	add.s32 	%r47, %r47, 2;
$L__BB4_41:
	and.b32  	%r42, %r5, 1;
	setp.eq.b32 	%p24, %r42, 1;
	not.pred 	%p25, %p24;
	@%p25 bra 	$L__BB4_44;
	add.s32 	%r25, %r47, %r43;
	setp.ge.s32 	%p26, %r47, %r4;
	@%p26 bra 	$L__BB4_44;
	cvt.s64.s32 	%rd34, %r25;
	add.s64 	%rd35, %rd1, %rd34;
	st.global.u8 	[%rd35], %rs1;
$L__BB4_44:
	ret;

}


// ===== COMPILED SASS (sm_100) =====

	.target	sm_100

	.elftype	@"ET_EXEC"


//--------------------- .note.nv.tkinfo           --------------------------
	.section	.note.nv.tkinfo,"",@"SHT_NOTE"
	.sectionflags	@"SHF_NOTE_NV_TKINFO"
	.tkinfo
        /*0018*/ 	.word	0x00000002
        /*0030*/ 	.string	""
        /*0030*/ 	.string	"ptxas"
        /*0030*/ 	.string	"Cuda compilation tools, release 13.0, V13.0.88"
        /*0030*/ 	.string	"Build cuda_13.0.r13.0/compiler.36424714_0"
        /*0030*/ 	.string	"-arch sm_100 -m 64 "



//--------------------- .note.nv.cuinfo           --------------------------
	.section	.note.nv.cuinfo,"",@"SHT_NOTE"
	.sectionflags	@"SHF_NOTE_NV_CUINFO"
        /*0018*/ 	.short	0x0002
        /*001a*/ 	.short	0x0064
        /*001c*/ 	.short	0x0082
	.zero		2


//--------------------- .nv.info                  --------------------------
	.section	.nv.info,"",@"SHT_CUDA_INFO"
	.align	4


	//----- nvinfo : EIATTR_REGCOUNT
	.align		4
        /*0000*/ 	.byte	0x04, 0x2f
        /*0002*/ 	.short	(.L_1 - .L_0)
	.align		4
.L_0:
        /*0004*/ 	.word	index@(_Z17rleCompressKernelPKhiPhPiS2_S2_)
        /*0008*/ 	.word	0x0000001c


	//----- nvinfo : EIATTR_FRAME_SIZE
	.align		4
.L_1:
        /*000c*/ 	.byte	0x04, 0x11
        /*000e*/ 	.short	(.L_3 - .L_2)
	.align		4
.L_2:
        /*0010*/ 	.word	index@(_Z17rleCompressKernelPKhiPhPiS2_S2_)
        /*0014*/ 	.word	0x00000000


	//----- nvinfo : EIATTR_REGCOUNT
	.align		4
.L_3:
        /*0018*/ 	.byte	0x04, 0x2f
        /*001a*/ 	.short	(.L_5 - .L_4)
	.align		4
.L_4:
        /*001c*/ 	.word	index@(_Z20compactResultsKernelPKhPKiS2_PhPii)
        /*0020*/ 	.word	0x0000000e


	//----- nvinfo : EIATTR_FRAME_SIZE
	.align		4
.L_5:
        /*0024*/ 	.byte	0x04, 0x11
        /*0026*/ 	.short	(.L_7 - .L_6)
	.align		4
.L_6:
        /*0028*/ 	.word	index@(_Z20compactResultsKernelPKhPKiS2_PhPii)
        /*002c*/ 	.word	0x00000000


	//----- nvinfo : EIATTR_REGCOUNT
	.align		4
.L_7:
        /*0030*/ 	.byte	0x04, 0x2f
        /*0032*/ 	.short	(.L_9 - .L_8)
	.align		4
.L_8:
        /*0034*/ 	.word	index@(_Z19rleDecompressKernelPKhPKiiPh)
        /*0038*/ 	.word	0x0000001a


	//----- nvinfo : EIATTR_FRAME_SIZE
	.align		4
.L_9:
        /*003c*/ 	.byte	0x04, 0x11
        /*003e*/ 	.short	(.L_11 - .L_10)
	.align		4
.L_10:
        /*0040*/ 	.word	index@(_Z19rleDecompressKernelPKhPKiiPh)
        /*0044*/ 	.word	0x00000000


	//----- nvinfo : EIATTR_REGCOUNT
	.align		4
.L_11:
        /*0048*/ 	.byte	0x04, 0x2f
        /*004a*/ 	.short	(.L_13 - .L_12)
	.align		4
.L_12:
        /*004c*/ 	.word	index@(_Z18calculatePrefixSumPKiPii)
        /*0050*/ 	.word	0x0000001b


	//----- nvinfo : EIATTR_FRAME_SIZE
	.align		4
.L_13:
        /*0054*/ 	.byte	0x04, 0x11
        /*0056*/ 	.short	(.L_15 - .L_14)
	.align		4
.L_14:
        /*0058*/ 	.word	index@(_Z18calculatePrefixSumPKiPii)
        /*005c*/ 	.word	0x00000000


	//----- nvinfo : EIATTR_REGCOUNT
	.align		4
.L_15:
        /*0060*/ 	.byte	0x04, 0x2f
        /*0062*/ 	.short	(.L_17 - .L_16)
	.align		4
.L_16:
        /*0064*/ 	.word	index@(_Z28rleDecompressOptimizedKernelPKhPKiS2_iPh)
        /*0068*/ 	.word	0x00000014


	//----- nvinfo : EIATTR_FRAME_SIZE
	.align		4
.L_17:
        /*006c*/ 	.byte	0x04, 0x11
        /*006e*/ 	.short	(.L_19 - .L_18)
	.align		4
.L_18:
        /*0070*/ 	.word	index@(_Z28rleDecompressOptimizedKernelPKhPKiS2_iPh)
        /*0074*/ 	.word	0x00000000


	//----- nvinfo : EIATTR_MIN_STACK_SIZE
	.align		4
.L_19:
        /*0078*/ 	.byte	0x04, 0x12
        /*007a*/ 	.short	(.L_21 - .L_20)
	.align		4
.L_20:
        /*007c*/ 	.word	index@(_Z28rleDecompressOptimizedKernelPKhPKiS2_iPh)
        /*0080*/ 	.word	0x00000000


	//----- nvinfo : EIATTR_MIN_STACK_SIZE
	.align		4
.L_21:
        /*0084*/ 	.byte	0x04, 0x12
        /*0086*/ 	.short	(.L_23 - .L_22)
	.align		4
.L_22:
        /*0088*/ 	.word	index@(_Z18calculatePrefixSumPKiPii)
        /*008c*/ 	.word	0x00000000


	//----- nvinfo : EIATTR_MIN_STACK_SIZE
	.align		4
.L_23:
        /*0090*/ 	.byte	0x04, 0x12
        /*0092*/ 	.short	(.L_25 - .L_24)
	.align		4
.L_24:
        /*0094*/ 	.word	index@(_Z19rleDecompressKernelPKhPKiiPh)
        /*0098*/ 	.word	0x00000000


	//----- nvinfo : EIATTR_MIN_STACK_SIZE
	.align		4
.L_25:
        /*009c*/ 	.byte	0x04, 0x12
        /*009e*/ 	.short	(.L_27 - .L_26)
	.align		4
.L_26:
        /*00a0*/ 	.word	index@(_Z20compactResultsKernelPKhPKiS2_PhPii)
        /*00a4*/ 	.word	0x00000000


	//----- nvinfo : EIATTR_MIN_STACK_SIZE
	.align		4
.L_27:
        /*00a8*/ 	.byte	0x04, 0x12
        /*00aa*/ 	.short	(.L_29 - .L_28)
	.align		4
.L_28:
        /*00ac*/ 	.word	index@(_Z17rleCompressKernelPKhiPhPiS2_S2_)
        /*00b0*/ 	.word	0x00000000
.L_29:


//--------------------- .nv.compat                --------------------------
	.section	.nv.compat,"",@"SHT_CUDA_COMPAT_INFO"
	.align	4
        /*0000*/ 	.byte	0x02, 0x09, 0x00, 0x00, 0x02, 0x02, 0x01, 0x00, 0x02, 0x05, 0x05, 0x00, 0x03, 0x07, 0x01, 0x01
        /*0010*/ 	.byte	0x02, 0x03, 0x00, 0x00, 0x02, 0x06, 0x01, 0x00, 0x04, 0x0b, 0x08, 0x00, 0x09, 0x00, 0x00, 0x00
        /*0020*/ 	.byte	0x00, 0x00, 0x00, 0x00


//--------------------- .nv.info._Z28rleDecompressOptimizedKernelPKhPKiS2_iPh --------------------------
	.section	.nv.info._Z28rleDecompressOptimizedKernelPKhPKiS2_iPh,"",@"SHT_CUDA_INFO"
	.sectionflags	@""
	.align	4


	//----- nvinfo : EIATTR_CUDA_API_VERSION
	.align		4
        /*0000*/ 	.byte	0x04, 0x37
        /*0002*/ 	.short	(.L_31 - .L_30)
.L_30:
        /*0004*/ 	.word	0x00000082


	//----- nvinfo : EIATTR_KPARAM_INFO
	.align		4
.L_31:
        /*0008*/ 	.byte	0x04, 0x17
        /*000a*/ 	.short	(.L_33 - .L_32)
.L_32:
        /*000c*/ 	.word	0x00000000
        /*0010*/ 	.short	0x0004
        /*0012*/ 	.short	0x0020
        /*0014*/ 	.byte	0x00, 0xf5, 0x21, 0x00


	//----- nvinfo : EIATTR_KPARAM_INFO
	.align		4
.L_33:
        /*0018*/ 	.byte	0x04, 0x17
        /*001a*/ 	.short	(.L_35 - .L_34)
.L_34:
        /*001c*/ 	.word	0x00000000
        /*0020*/ 	.short	0x0003
        /*0022*/ 	.short	0x0018
        /*0024*/ 	.byte	0x00, 0xf0, 0x11, 0x00


	//----- nvinfo : EIATTR_KPARAM_INFO
	.align		4
.L_35:
        /*0028*/ 	.byte	0x04, 0x17
        /*002a*/ 	.short	(.L_37 - .L_36)
.L_36:
        /*002c*/ 	.word	0x00000000
        /*0030*/ 	.short	0x0002
        /*0032*/ 	.short	0x0010
        /*0034*/ 	.byte	0x00, 0xf5, 0x21, 0x00


	//----- nvinfo : EIATTR_KPARAM_INFO
	.align		4
.L_37:
        /*0038*/ 	.byte	0x04, 0x17
        /*003a*/ 	.short	(.L_39 - .L_38)
.L_38:
        /*003c*/ 	.word	0x00000000
        /*0040*/ 	.short	0x0001
        /*0042*/ 	.short	0x0008
        /*0044*/ 	.byte	0x00, 0xf5, 0x21, 0x00


	//----- nvinfo : EIATTR_KPARAM_INFO
	.align		4
.L_39:
        /*0048*/ 	.byte	0x04, 0x17
        /*004a*/ 	.short	(.L_41 - .L_40)
.L_40:
        /*004c*/ 	.word	0x00000000
        /*0050*/ 	.short	0x0000
        /*0052*/ 	.short	0x0000
        /*0054*/ 	.byte	0x00, 0xf5, 0x21, 0x00


	//----- nvinfo : EIATTR_SPARSE_MMA_MASK
	.align		4
.L_41:
        /*0058*/ 	.byte	0x03, 0x50
        /*005a*/ 	.short	0x0000


	//----- nvinfo : EIATTR_MAXREG_COUNT
	.align		4
        /*005c*/ 	.byte	0x03, 0x1b
        /*005e*/ 	.short	0x00ff


	//----- nvinfo : EIATTR_MERCURY_ISA_VERSION
	.align		4
        /*0060*/ 	.byte	0x03, 0x5f
        /*0062*/ 	.short	0x0101


	//----- nvinfo : EIATTR_VRC_CTA_INIT_COUNT
	.align		4
        /*0064*/ 	.byte	0x02, 0x4a
	.zero		1
	.zero		1


	//----- nvinfo : EIATTR_EXIT_INSTR_OFFSETS
	.align		4
        /*0068*/ 	.byte	0x04, 0x1c
        /*006a*/ 	.short	(.L_43 - .L_42)


	//   ....[0]....
.L_42:
        /*006c*/ 	.word	0x00000070


	//   ....[1]....
        /*0070*/ 	.word	0x00000310


	//   ....[2]....
        /*0074*/ 	.word	0x00000640


	//   ....[3]....
        /*0078*/ 	.word	0x000007e0


	//   ....[4]....
        /*007c*/ 	.word	0x00000940


	//   ....[5]....
        /*0080*/ 	.word	0x00000960


	//   ....[6]....
        /*0084*/ 	.word	0x000009c0


	//----- nvinfo : EIATTR_CRS_STACK_SIZE
	.align		4
.L_43:
        /*0088*/ 	.byte	0x04, 0x1e
        /*008a*/ 	.short	(.L_45 - .L_44)
.L_44:
        /*008c*/ 	.word	0x00000000


	//----- nvinfo : EIATTR_CBANK_PARAM_SIZE
	.align		4
.L_45:
        /*0090*/ 	.byte	0x03, 0x19
        /*0092*/ 	.short	0x0028


	//----- nvinfo : EIATTR_PARAM_CBANK
	.align		4
        /*0094*/ 	.byte	0x04, 0x0a
        /*0096*/ 	.short	(.L_47 - .L_46)
	.align		4
.L_46:
        /*0098*/ 	.word	index@(.nv.constant0._Z28rleDecompressOptimizedKernelPKhPKiS2_iPh)
        /*009c*/ 	.short	0x0380
        /*009e*/ 	.short	0x0028


	//----- nvinfo : EIATTR_SW_WAR
	.align		4
.L_47:
        /*00a0*/ 	.byte	0x04, 0x36
        /*00a2*/ 	.short	(.L_49 - .L_48)
.L_48:
        /*00a4*/ 	.word	0x00000008
.L_49:


//--------------------- .nv.info._Z18calculatePrefixSumPKiPii --------------------------
	.section	.nv.info._Z18calculatePrefixSumPKiPii,"",@"SHT_CUDA_INFO"
	.sectionflags	@""
	.align	4


	//----- nvinfo : EIATTR_CUDA_API_VERSION
	.align		4
        /*0000*/ 	.byte	0x04, 0x37
        /*0002*/ 	.short	(.L_51 - .L_50)
.L_50:
        /*0004*/ 	.word	0x00000082


	//----- nvinfo : EIATTR_KPARAM_INFO
	.align		4
.L_51:
        /*0008*/ 	.byte	0x04, 0x17
        /*000a*/ 	.short	(.L_53 - .L_52)
.L_52:
        /*000c*/ 	.word	0x00000000
        /*0010*/ 	.short	0x0002
        /*0012*/ 	.short	0x0010
        /*0014*/ 	.byte	0x00, 0xf0, 0x11, 0x00


	//----- nvinfo : EIATTR_KPARAM_INFO
	.align		4
.L_53:
        /*0018*/ 	.byte	0x04, 0x17
        /*001a*/ 	.short	(.L_55 - .L_54)
.L_54:
        /*001c*/ 	.word	0x00000000
        /*0020*/ 	.short	0x0001
        /*0022*/ 	.short	0x0008
        /*0024*/ 	.byte	0x00, 0xf5, 0x21, 0x00


	//----- nvinfo : EIATTR_KPARAM_INFO
	.align		4
.L_55:
        /*0028*/ 	.byte	0x04, 0x17
        /*002a*/ 	.short	(.L_57 - .L_56)
.L_56:
        /*002c*/ 	.word	0x00000000
        /*0030*/ 	.short	0x0000
        /*0032*/ 	.short	0x0000
        /*0034*/ 	.byte	0x00, 0xf5, 0x21, 0x00


	//----- nvinfo : EIATTR_SPARSE_MMA_MASK
	.align		4
.L_57:
        /*0038*/ 	.byte	0x03, 0x50
        /*003a*/ 	.short	0x0000


	//----- nvinfo : EIATTR_MAXREG_COUNT
	.align		4
        /*003c*/ 	.byte	0x03, 0x1b
        /*003e*/ 	.short	0x00ff


	//----- nvinfo : EIATTR_MERCURY_ISA_VERSION
	.align		4
        /*0040*/ 	.byte	0x03, 0x5f
        /*0042*/ 	.short	0x0101


	//----- nvinfo : EIATTR_VRC_CTA_INIT_COUNT
	.align		4
        /*0044*/ 	.byte	0x02, 0x4a
	.zero		1
	.zero		1


	//----- nvinfo : EIATTR_EXIT_INSTR_OFFSETS
	.align		4
        /*0048*/ 	.byte	0x04, 0x1c
        /*004a*/ 	.short	(.L_59 - .L_58)


	//   ....[0]....
.L_58:
        /*004c*/ 	.word	0x00000070


	//   ....[1]....
        /*0050*/ 	.word	0x00000710


	//----- nvinfo : EIATTR_CRS_STACK_SIZE
	.align		4
.L_59:
        /*0054*/ 	.byte	0x04, 0x1e
        /*0056*/ 	.short	(.L_61 - .L_60)
.L_60:
        /*0058*/ 	.word	0x00000000


	//----- nvinfo : EIATTR_CBANK_PARAM_SIZE
	.align		4
.L_61:
        /*005c*/ 	.byte	0x03, 0x19
        /*005e*/ 	.short	0x0014


	//----- nvinfo : EIATTR_PARAM_CBANK
	.align		4
        /*0060*/ 	.byte	0x04, 0x0a
        /*0062*/ 	.short	(.L_63 - .L_62)
	.align		4
.L_62:
        /*0064*/ 	.word	index@(.nv.constant0._Z18calculatePrefixSumPKiPii)
        /*0068*/ 	.short	0x0380
        /*006a*/ 	.short	0x0014


	//----- nvinfo : EIATTR_SW_WAR
	.align		4
.L_63:
        /*006c*/ 	.byte	0x04, 0x36
        /*006e*/ 	.short	(.L_65 - .L_64)
.L_64:
        /*0070*/ 	.word	0x00000008
.L_65:


//--------------------- .nv.info._Z19rleDecompressKernelPKhPKiiPh --------------------------
	.section	.nv.info._Z19rleDecompressKernelPKhPKiiPh,"",@"SHT_CUDA_INFO"
	.sectionflags	@""
	.align	4


	//----- nvinfo : EIATTR_CUDA_API_VERSION
	.align		4
        /*0000*/ 	.byte	0x04, 0x37
        /*0002*/ 	.short	(.L_67 - .L_66)
.L_66:
        /*0004*/ 	.word	0x00000082


	//----- nvinfo : EIATTR_KPARAM_INFO
	.align		4
.L_67:
        /*0008*/ 	.byte	0x04, 0x17
        /*000a*/ 	.short	(.L_69 - .L_68)
.L_68:
        /*000c*/ 	.word	0x00000000
        /*0010*/ 	.short	0x0003
        /*0012*/ 	.short	0x0018
        /*0014*/ 	.byte	0x00, 0xf5, 0x21, 0x00


	//----- nvinfo : EIATTR_KPARAM_INFO
	.align		4
.L_69:
        /*0018*/ 	.byte	0x04, 0x17
        /*001a*/ 	.short	(.L_71 - .L_70)
.L_70:
        /*001c*/ 	.word	0x00000000
        /*0020*/ 	.short	0x0002
        /*0022*/ 	.short	0x0010
        /*0024*/ 	.byte	0x00, 0xf0, 0x11, 0x00


	//----- nvinfo : EIATTR_KPARAM_INFO
	.align		4
.L_71:
        /*0028*/ 	.byte	0x04, 0x17
        /*002a*/ 	.short	(.L_73 - .L_72)
.L_72:
        /*002c*/ 	.word	0x00000000
        /*0030*/ 	.short	0x0001
        /*0032*/ 	.short	0x0008
        /*0034*/ 	.byte	0x00, 0xf5, 0x21, 0x00


	//----- nvinfo : EIATTR_KPARAM_INFO
	.align		4
.L_73:
        /*0038*/ 	.byte	0x04, 0x17
        /*003a*/ 	.short	(.L_75 - .L_74)
.L_74:
        /*003c*/ 	.word	0x00000000
        /*0040*/ 	.short	0x0000
        /*0042*/ 	.short	0x0000
        /*0044*/ 	.byte	0x00, 0xf5, 0x21, 0x00


	//----- nvinfo : EIATTR_SPARSE_MMA_MASK
	.align		4
.L_75:
        /*0048*/ 	.byte	0x03, 0x50
        /*004a*/ 	.short	0x0000


	//----- nvinfo : EIATTR_MAXREG_COUNT
	.align		4
        /*004c*/ 	.byte	0x03, 0x1b
        /*004e*/ 	.short	0x00ff


	//----- nvinfo : EIATTR_MERCURY_ISA_VERSION
	.align		4
        /*0050*/ 	.byte	0x03, 0x5f
        /*0052*/ 	.short	0x0101


	//----- nvinfo : EIATTR_VRC_CTA_INIT_COUNT
	.align		4
        /*0054*/ 	.byte	0x02, 0x4a
	.zero		1
	.zero		1


	//----- nvinfo : EIATTR_EXIT_INSTR_OFFSETS
	.align		4
        /*0058*/ 	.byte	0x04, 0x1c
        /*005a*/ 	.short	(.L_77 - .L_76)


	//   ....[0]....
.L_76:
        /*005c*/ 	.word	0x00000070


	//   ....[1]....
        /*0060*/ 	.word	0x00000740


	//   ....[2]....
        /*0064*/ 	.word	0x00000900


	//   ....[3]....
        /*0068*/ 	.word	0x00000a00


	//   ....[4]....
        /*006c*/ 	.word	0x00000aa0


	//   ....[5]....
        /*0070*/ 	.word	0x00000b10


	//----- nvinfo : EIATTR_CRS_STACK_SIZE
	.align		4
.L_77:
        /*0074*/ 	.byte	0x04, 0x1e
        /*0076*/ 	.short	(.L_79 - .L_78)
.L_78:
        /*0078*/ 	.word	0x00000000


	//----- nvinfo : EIATTR_CBANK_PARAM_SIZE
	.align		4
.L_79:
        /*007c*/ 	.byte	0x03, 0x19
        /*007e*/ 	.short	0x0020


	//----- nvinfo : EIATTR_PARAM_CBANK
	.align		4
        /*0080*/ 	.byte	0x04, 0x0a
        /*0082*/ 	.short	(.L_81 - .L_80)
	.align		4
.L_80:
        /*0084*/ 	.word	index@(.nv.constant0._Z19rleDecompressKernelPKhPKiiPh)
        /*0088*/ 	.short	0x0380
        /*008a*/ 	.short	0x0020


	//----- nvinfo : EIATTR_SW_WAR
	.align		4
.L_81:
        /*008c*/ 	.byte	0x04, 0x36
        /*008e*/ 	.short	(.L_83 - .L_82)
.L_82:
        /*0090*/ 	.word	0x00000008
.L_83:


//--------------------- .nv.info._Z20compactResultsKernelPKhPKiS2_PhPii --------------------------
	.section	.nv.info._Z20compactResultsKernelPKhPKiS2_PhPii,"",@"SHT_CUDA_INFO"
	.sectionflags	@""
	.align	4


	//----- nvinfo : EIATTR_CUDA_API_VERSION
	.align		4
        /*0000*/ 	.byte	0x04, 0x37
        /*0002*/ 	.short	(.L_85 - .L_84)
.L_84:
        /*0004*/ 	.word	0x00000082


	//----- nvinfo : EIATTR_KPARAM_INFO
	.align		4
.L_85:
        /*0008*/ 	.byte	0x04, 0x17
        /*000a*/ 	.short	(.L_87 - .L_86)
.L_86:
        /*000c*/ 	.word	0x00000000
        /*0010*/ 	.short	0x0005
        /*0012*/ 	.short	0x0028
        /*0014*/ 	.byte	0x00, 0xf0, 0x11, 0x00


	//----- nvinfo : EIATTR_KPARAM_INFO
	.align		4
.L_87:
        /*0018*/ 	.byte	0x04, 0x17
        /*001a*/ 	.short	(.L_89 - .L_88)
.L_88:
        /*001c*/ 	.word	0x00000000
        /*0020*/ 	.short	0x0004
        /*0022*/ 	.short	0x0020
        /*0024*/ 	.byte	0x00, 0xf5, 0x21, 0x00


	//----- nvinfo : EIATTR_KPARAM_INFO
	.align		4
.L_89:
        /*0028*/ 	.byte	0x04, 0x17
        /*002a*/ 	.short	(.L_91 - .L_90)
.L_90:
        /*002c*/ 	.word	0x00000000
        /*0030*/ 	.short	0x0003
        /*0032*/ 	.short	0x0018
        /*0034*/ 	.byte	0x00, 0xf5, 0x21, 0x00


	//----- nvinfo : EIATTR_KPARAM_INFO
	.align		4
.L_91:
        /*0038*/ 	.byte	0x04, 0x17
        /*003a*/ 	.short	(.L_93 - .L_92)
.L_92:
        /*003c*/ 	.word	0x00000000
        /*0040*/ 	.short	0x0002
        /*0042*/ 	.short	0x0010
        /*0044*/ 	.byte	0x00, 0xf5, 0x21, 0x00


	//----- nvinfo : EIATTR_KPARAM_INFO
	.align		4
.L_93:
        /*0048*/ 	.byte	0x04, 0x17
        /*004a*/ 	.short	(.L_95 - .L_94)
.L_94:
        /*004c*/ 	.word	0x00000000
        /*0050*/ 	.short	0x0001
        /*0052*/ 	.short	0x0008
        /*0054*/ 	.byte	0x00, 0xf5, 0x21, 0x00


	//----- nvinfo : EIATTR_KPARAM_INFO
	.align		4
.L_95:
        /*0058*/ 	.byte	0x04, 0x17
        /*005a*/ 	.short	(.L_97 - .L_96)
.L_96:
        /*005c*/ 	.word	0x00000000
        /*0060*/ 	.short	0x0000
        /*0062*/ 	.short	0x0000
        /*0064*/ 	.byte	0x00, 0xf5, 0x21, 0x00


	//----- nvinfo : EIATTR_SPARSE_MMA_MASK
	.align		4
.L_97:
        /*0068*/ 	.byte	0x03, 0x50
        /*006a*/ 	.short	0x0000


	//----- nvinfo : EIATTR_MAXREG_COUNT
	.align		4
        /*006c*/ 	.byte	0x03, 0x1b
        /*006e*/ 	.short	0x00ff


	//----- nvinfo : EIATTR_MERCURY_ISA_VERSION
	.align		4
        /*0070*/ 	.byte	0x03, 0x5f
        /*0072*/ 	.short	0x0101


	//----- nvinfo : EIATTR_VRC_CTA_INIT_COUNT
	.align		4
        /*0074*/ 	.byte	0x02, 0x4a
	.zero		1
	.zero		1


	//----- nvinfo : EIATTR_EXIT_INSTR_OFFSETS
	.align		4
        /*0078*/ 	.byte	0x04, 0x1c
        /*007a*/ 	.short	(.L_99 - .L_98)


	//   ....[0]....
.L_98:
        /*007c*/ 	.word	0x00000070


	//   ....[1]....
        /*0080*/ 	.word	0x00000180


	//----- nvinfo : EIATTR_CBANK_PARAM_SIZE
	.align		4
.L_99:
        /*0084*/ 	.byte	0x03, 0x19
        /*0086*/ 	.short	0x002c


	//----- nvinfo : EIATTR_PARAM_CBANK
	.align		4
        /*0088*/ 	.byte	0x04, 0x0a
        /*008a*/ 	.short	(.L_101 - .L_100)
	.align		4
.L_100:
        /*008c*/ 	.word	index@(.nv.constant0._Z20compactResultsKernelPKhPKiS2_PhPii)
        /*0090*/ 	.short	0x0380
        /*0092*/ 	.short	0x002c


	//----- nvinfo : EIATTR_SW_WAR
	.align		4
.L_101:
        /*0094*/ 	.byte	0x04, 0x36
        /*0096*/ 	.short	(.L_103 - .L_102)
.L_102:
        /*0098*/ 	.word	0x00000008
.L_103:


//--------------------- .nv.info._Z17rleCompressKernelPKhiPhPiS2_S2_ --------------------------
	.section	.nv.info._Z17rleCompressKernelPKhiPhPiS2_S2_,"",@"SHT_CUDA_INFO"
	.sectionflags	@""
	.align	4


	//----- nvinfo : EIATTR_CUDA_API_VERSION
	.align		4
        /*0000*/ 	.byte	0x04, 0x37
        /*0002*/ 	.short	(.L_105 - .L_104)
.L_104:
        /*0004*/ 	.word	0x00000082


	//----- nvinfo : EIATTR_KPARAM_INFO
	.align		4
.L_105:
        /*0008*/ 	.byte	0x04, 0x17
        /*000a*/ 	.short	(.L_107 - .L_106)
.L_106:
        /*000c*/ 	.word	0x00000000
        /*0010*/ 	.short	0x0005
        /*0012*/ 	.short	0x0028
        /*0014*/ 	.byte	0x00, 0xf5, 0x21, 0x00


	//----- nvinfo : EIATTR_KPARAM_INFO
	.align		4
.L_107:
        /*0018*/ 	.byte	0x04, 0x17
        /*001a*/ 	.short	(.L_109 - .L_108)
.L_108:
        /*001c*/ 	.word	0x00000000
        /*0020*/ 	.short	0x0004
        /*0022*/ 	.short	0x0020
        /*0024*/ 	.byte	0x00, 0xf5, 0x21, 0x00


	//----- nvinfo : EIATTR_KPARAM_INFO
	.align		4
.L_109:
        /*0028*/ 	.byte	0x04, 0x17
        /*002a*/ 	.short	(.L_111 - .L_110)
.L_110:
        /*002c*/ 	.word	0x00000000
        /*0030*/ 	.short	0x0003
        /*0032*/ 	.short	0x0018
        /*0034*/ 	.byte	0x00, 0xf5, 0x21, 0x00


	//----- nvinfo : EIATTR_KPARAM_INFO
	.align		4
.L_111:
        /*0038*/ 	.byte	0x04, 0x17
        /*003a*/ 	.short	(.L_113 - .L_112)
.L_112:
        /*003c*/ 	.word	0x00000000
        /*0040*/ 	.short	0x0002
        /*0042*/ 	.short	0x0010
        /*0044*/ 	.byte	0x00, 0xf5, 0x21, 0x00


	//----- nvinfo : EIATTR_KPARAM_INFO
	.align		4
.L_113:
        /*0048*/ 	.byte	0x04, 0x17
        /*004a*/ 	.short	(.L_115 - .L_114)
.L_114:
        /*004c*/ 	.word	0x00000000
        /*0050*/ 	.short	0x0001
        /*0052*/ 	.short	0x0008
        /*0054*/ 	.byte	0x00, 0xf0, 0x11, 0x00


	//----- nvinfo : EIATTR_KPARAM_INFO
	.align		4
.L_115:
        /*0058*/ 	.byte	0x04, 0x17
        /*005a*/ 	.short	(.L_117 - .L_116)
.L_116:
        /*005c*/ 	.word	0x00000000
        /*0060*/ 	.short	0x0000
        /*0062*/ 	.short	0x0000
        /*0064*/ 	.byte	0x00, 0xf5, 0x21, 0x00


	//----- nvinfo : EIATTR_SPARSE_MMA_MASK
	.align		4
.L_117:
        /*0068*/ 	.byte	0x03, 0x50
        /*006a*/ 	.short	0x0000


	//----- nvinfo : EIATTR_MAXREG_COUNT
	.align		4
        /*006c*/ 	.byte	0x03, 0x1b
        /*006e*/ 	.short	0x00ff


	//----- nvinfo : EIATTR_NUM_BARRIERS
	.align		4
        /*0070*/ 	.byte	0x02, 0x4c
        /*0072*/ 	.byte	0x01
	.zero		1


	//----- nvinfo : EIATTR_MERCURY_ISA_VERSION
	.align		4
        /*0074*/ 	.byte	0x03, 0x5f
        /*0076*/ 	.short	0x0101


	//----- nvinfo : EIATTR_COOP_GROUP_MASK_REGIDS
	.align		4
        /*0078*/ 	.byte	0x04, 0x29
        /*007a*/ 	.short	(.L_119 - .L_118)


	//   ....[0]....
.L_118:
        /*007c*/ 	.word	0xffffffff


	//----- nvinfo : EIATTR_COOP_GROUP_INSTR_OFFSETS
	.align		4
.L_119:
        /*0080*/ 	.byte	0x04, 0x28
        /*0082*/ 	.short	(.L_121 - .L_120)


	//   ....[0]....
.L_120:
        /*0084*/ 	.word	0x00000190


	//----- nvinfo : EIATTR_VRC_CTA_INIT_COUNT
	.align		4
.L_121:
        /*0088*/ 	.byte	0x02, 0x4a
	.zero		1
	.zero		1


	//----- nvinfo : EIATTR_EXIT_INSTR_OFFSETS
	.align		4
        /*008c*/ 	.byte	0x04, 0x1c
        /*008e*/ 	.short	(.L_123 - .L_122)


	//   ....[0]....
.L_122:
        /*0090*/ 	.word	0x00000070


	//   ....[1]....
        /*0094*/ 	.word	0x00000a80


	//   ....[2]....
        /*0098*/ 	.word	0x00000f60


	//----- nvinfo : EIATTR_CRS_STACK_SIZE
	.align		4
.L_123:
        /*009c*/ 	.byte	0x04, 0x1e
        /*009e*/ 	.short	(.L_125 - .L_124)
.L_124:
        /*00a0*/ 	.word	0x00000000


	//----- nvinfo : EIATTR_CBANK_PARAM_SIZE
	.align		4
.L_125:
        /*00a4*/ 	.byte	0x03, 0x19
        /*00a6*/ 	.short	0x0030


	//----- nvinfo : EIATTR_PARAM_CBANK
	.align		4
        /*00a8*/ 	.byte	0x04, 0x0a
        /*00aa*/ 	.short	(.L_127 - .L_126)
	.align		4
.L_126:
        /*00ac*/ 	.word	index@(.nv.constant0._Z17rleCompressKernelPKhiPhPiS2_S2_)
        /*00b0*/ 	.short	0x0380
        /*00b2*/ 	.short	0x0030


	//----- nvinfo : EIATTR_SW_WAR
	.align		4
.L_127:
        /*00b4*/ 	.byte	0x04, 0x36
        /*00b6*/ 	.short	(.L_129 - .L_128)
.L_128:
        /*00b8*/ 	.word	0x00000008
.L_129:


//--------------------- .nv.callgraph             --------------------------
	.section	.nv.callgraph,"",@"SHT_CUDA_CALLGRAPH"
	.align	4
	.sectionentsize	8
	.align		4
        /*0000*/ 	.word	0x00000000
	.align		4
        /*0004*/ 	.word	0xffffffff
	.align		4
        /*0008*/ 	.word	0x00000000
	.align		4
        /*000c*/ 	.word	0xfffffffe
	.align		4
        /*0010*/ 	.word	0x00000000
	.align		4
        /*0014*/ 	.word	0xfffffffd
	.align		4
        /*0018*/ 	.word	0x00000000
	.align		4
        /*001c*/ 	.word	0xfffffffc


//--------------------- .text._Z28rleDecompressOptimizedKernelPKhPKiS2_iPh --------------------------
	.section	.text._Z28rleDecompressOptimizedKernelPKhPKiS2_iPh,"ax",@progbits
	.align	128
        .global         _Z28rleDecompressOptimizedKernelPKhPKiS2_iPh
        .type           _Z28rleDecompressOptimizedKernelPKhPKiS2_iPh,@function
        .size           _Z28rleDecompressOptimizedKernelPKhPKiS2_iPh,(.L_x_59 - _Z28rleDecompressOptimizedKernelPKhPKiS2_iPh)
        .other          _Z28rleDecompressOptimizedKernelPKhPKiS2_iPh,@"STO_CUDA_ENTRY STV_DEFAULT"
_Z28rleDecompressOptimizedKernelPKhPKiS2_iPh:
.text._Z28rleDecompressOptimizedKernelPKhPKiS2_iPh:
[----:B------:R-:W-:Y:S01]  /*0000*/  LDC R1, c[0x0][0x37c] ;  /* 0x0000df00ff017b82 */ /* 0x000fe20000000800 */
[----:B------:R-:W0:Y:S07]  /*0010*/  S2R R3, SR_TID.X ;  /* 0x0000000000037919 */ /* 0x000e2e0000002100 */
[----:B------:R-:W0:Y:S01]  /*0020*/  S2UR UR4, SR_CTAID.X ;  /* 0x00000000000479c3 */ /* 0x000e220000002500 */
[----:B------:R-:W1:Y:S07]  /*0030*/  LDCU UR5, c[0x0][0x398] ;  /* 0x00007300ff0577ac */ /* 0x000e6e0008000800 */
[----:B------:R-:W0:Y:S02]  /*0040*/  LDC R4, c[0x0][0x360] ;  /* 0x0000d800ff047b82 */ /* 0x000e240000000800 */
[----:B0-----:R-:W-:-:S05]  /*0050*/  IMAD R4, R4, UR4, R3 ;  /* 0x0000000404047c24 */ /* 0x001fca000f8e0203 */
[----:B-1----:R-:W-:-:S13]  /*0060*/  ISETP.GE.AND P0, PT, R4, UR5, PT ;  /* 0x0000000504007c0c */ /* 0x002fda000bf06270 */
[----:B------:R-:W-:Y:S05]  /*0070*/  @P0 EXIT ;  /* 0x000000000000094d */ /* 0x000fea0003800000 */
[----:B------:R-:W0:Y:S01]  /*0080*/  LDC.64 R2, c[0x0][0x388] ;  /* 0x0000e200ff027b82 */ /* 0x000e220000000a00 */
[----:B------:R-:W1:Y:S01]  /*0090*/  LDCU.64 UR4, c[0x0][0x358] ;  /* 0x00006b00ff0477ac */ /* 0x000e620008000a00 */
[C---:B------:R-:W-:Y:S01]  /*00a0*/  ISETP.NE.AND P2, PT, R4.reuse, RZ, PT ;  /* 0x000000ff0400720c */ /* 0x040fe20003f45270 */
[----:B------:R-:W2:Y:S01]  /*00b0*/  LDCU.64 UR6, c[0x0][0x380] ;  /* 0x00007000ff0677ac */ /* 0x000ea20008000a00 */
[----:B0-----:R-:W-:-:S05]  /*00c0*/  IMAD.WIDE R2, R4, 0x4, R2 ;  /* 0x0000000404027825 */ /* 0x001fca00078e0202 */
[----:B-1----:R-:W3:Y:S02]  /*00d0*/  LDG.E R0, desc[UR4][R2.64] ;  /* 0x0000000402007981 */ /* 0x002ee4000c1e1900 */
[----:B---3--:R-:W-:-:S04]  /*00e0*/  VIMNMX R5, PT, PT, R0, 0x20, PT ;  /* 0x0000002000057848 */ /* 0x008fc80003fe0100 */
[-C--:B------:R-:W-:Y:S02]  /*00f0*/  IABS R10, R5.reuse ;  /* 0x00000005000a7213 */ /* 0x080fe40000000000 */
[----:B------:R-:W-:Y:S02]  /*0100*/  IADD3 R8, PT, PT, R0, -0x1, R5 ;  /* 0xffffffff00087810 */ /* 0x000fe40007ffe005 */
[----:B------:R-:W0:Y:S01]  /*0110*/  I2F.RP R9, R10 ;  /* 0x0000000a00097306 */ /* 0x000e220000209400 */
[-C--:B------:R-:W-:Y:S02]  /*0120*/  IABS R12, R5.reuse ;  /* 0x00000005000c7213 */ /* 0x080fe40000000000 */
[----:B------:R-:W-:Y:S02]  /*0130*/  IABS R2, R8 ;  /* 0x0000000800027213 */ /* 0x000fe40000000000 */
[----:B------:R-:W-:Y:S01]  /*0140*/  LOP3.LUT R8, R8, R5, RZ, 0x3c, !PT ;  /* 0x0000000508087212 */ /* 0x000fe200078e3cff */
[----:B------:R-:W-:-:S03]  /*0150*/  IMAD.MOV R12, RZ, RZ, -R12 ;  /* 0x000000ffff0c7224 */ /* 0x000fc600078e0a0c */
[----:B------:R-:W-:Y:S01]  /*0160*/  ISETP.GE.AND P3, PT, R8, RZ, PT ;  /* 0x000000ff0800720c */ /* 0x000fe20003f66270 */
[----:B0-----:R-:W0:Y:S02]  /*0170*/  MUFU.RCP R9, R9 ;  /* 0x0000000900097308 */ /* 0x001e240000001000 */
[----:B0-----:R-:W-:-:S06]  /*0180*/  VIADD R6, R9, 0xffffffe ;  /* 0x0ffffffe09067836 */ /* 0x001fcc0000000000 */
[----:B------:R0:W1:Y:S02]  /*0190*/  F2I.FTZ.U32.TRUNC.NTZ R7, R6 ;  /* 0x0000000600077305 */ /* 0x000064000021f000 */
[----:B0-----:R-:W-:Y:S02]  /*01a0*/  IMAD.MOV.U32 R6, RZ, RZ, RZ ;  /* 0x000000ffff067224 */ /* 0x001fe400078e00ff */
[----:B-1----:R-:W-:-:S04]  /*01b0*/  IMAD.MOV R11, RZ, RZ, -R7 ;  /* 0x000000ffff0b7224 */ /* 0x002fc800078e0a07 */
[----:B------:R-:W-:-:S04]  /*01c0*/  IMAD R3, R11, R10, RZ ;  /* 0x0000000a0b037224 */ /* 0x000fc800078e02ff */
[----:B------:R-:W-:-:S04]  /*01d0*/  IMAD.HI.U32 R7, R7, R3, R6 ;  /* 0x0000000307077227 */ /* 0x000fc800078e0006 */
[----:B------:R-:W-:Y:S02]  /*01e0*/  IMAD.MOV.U32 R3, RZ, RZ, R2 ;  /* 0x000000ffff037224 */ /* 0x000fe400078e0002 */
[----:B------:R-:W-:Y:S02]  /*01f0*/  IMAD.MOV.U32 R6, RZ, RZ, R12 ;  /* 0x000000ffff067224 */ /* 0x000fe400078e000c */
[----:B------:R-:W-:-:S04]  /*0200*/  IMAD.HI.U32 R2, R7, R3, RZ ;  /* 0x0000000307027227 */ /* 0x000fc800078e00ff */
[----:B------:R-:W-:Y:S02]  /*0210*/  IMAD R3, R2, R6, R3 ;  /* 0x0000000602037224 */ /* 0x000fe400078e0203 */
[----:B------:R-:W0:Y:S03]  /*0220*/  @P2 LDC.64 R6, c[0x0][0x390] ;  /* 0x0000e400ff062b82 */ /* 0x000e260000000a00 */
[----:B------:R-:W-:-:S13]  /*0230*/  ISETP.GT.U32.AND P1, PT, R10, R3, PT ;  /* 0x000000030a00720c */ /* 0x000fda0003f24070 */
[----:B------:R-:W-:Y:S02]  /*0240*/  @!P1 IMAD.IADD R3, R3, 0x1, -R10 ;  /* 0x0000000103039824 */ /* 0x000fe400078e0a0a */
[----:B------:R-:W-:Y:S01]  /*0250*/  @!P1 VIADD R2, R2, 0x1 ;  /* 0x0000000102029836 */ /* 0x000fe20000000000 */
[----:B------:R-:W-:Y:S02]  /*0260*/  ISETP.NE.AND P1, PT, R5, RZ, PT ;  /* 0x000000ff0500720c */ /* 0x000fe40003f25270 */
[----:B------:R-:W-:Y:S01]  /*0270*/  ISETP.GE.U32.AND P0, PT, R3, R10, PT ;  /* 0x0000000a0300720c */ /* 0x000fe20003f06070 */
[----:B------:R-:W-:Y:S02]  /*0280*/  IMAD.MOV.U32 R3, RZ, RZ, RZ ;  /* 0x000000ffff037224 */ /* 0x000fe400078e00ff */
[----:B0-----:R-:W-:-:S05]  /*0290*/  @P2 IMAD.WIDE R6, R4, 0x4, R6 ;  /* 0x0000000404062825 */ /* 0x001fca00078e0206 */
[----:B------:R0:W5:Y:S05]  /*02a0*/  @P2 LDG.E R3, desc[UR4][R6.64+-0x4] ;  /* 0xfffffc0406032981 */ /* 0x00016a000c1e1900 */
[----:B------:R-:W-:-:S04]  /*02b0*/  @P0 VIADD R2, R2, 0x1 ;  /* 0x0000000102020836 */ /* 0x000fc80000000000 */
[----:B------:R-:W-:Y:S01]  /*02c0*/  @!P3 IMAD.MOV R2, RZ, RZ, -R2 ;  /* 0x000000ffff02b224 */ /* 0x000fe200078e0a02 */
[----:B------:R-:W-:Y:S02]  /*02d0*/  @!P1 LOP3.LUT R2, RZ, R5, RZ, 0x33, !PT ;  /* 0x00000005ff029212 */ /* 0x000fe400078e33ff */
[----:B--2---:R-:W-:Y:S02]  /*02e0*/  IADD3 R8, P1, PT, R4, UR6, RZ ;  /* 0x0000000604087c10 */ /* 0x004fe4000ff3e0ff */
[----:B------:R-:W-:Y:S02]  /*02f0*/  ISETP.GE.AND P0, PT, R2, 0x1, PT ;  /* 0x000000010200780c */ /* 0x000fe40003f06270 */
[----:B------:R-:W-:-:S11]  /*0300*/  LEA.HI.X.SX32 R9, R4, UR7, 0x1, P1 ;  /* 0x0000000704097c11 */ /* 0x000fd600088f0eff */
[----:B0-----:R-:W-:Y:S05]  /*0310*/  @!P0 EXIT ;  /* 0x000000000000894d */ /* 0x001fea0003800000 */
[----:B------:R0:W5:Y:S01]  /*0320*/  LDG.E.U8 R4, desc[UR4][R8.64] ;  /* 0x0000000408047981 */ /* 0x000162000c1e1100 */
[C---:B------:R-:W-:Y:S01]  /*0330*/  ISETP.GE.U32.AND P1, PT, R2.reuse, 0x8, PT ;  /* 0x000000080200780c */ /* 0x040fe20003f26070 */
[----:B------:R-:W1:Y:S01]  /*0340*/  LDCU.64 UR8, c[0x0][0x3a0] ;  /* 0x00007400ff0877ac */ /* 0x000e620008000a00 */
[----:B------:R-:W-:Y:S01]  /*0350*/  LOP3.LUT R12, R2, 0x7, RZ, 0xc0, !PT ;  /* 0x00000007020c7812 */ /* 0x000fe200078ec0ff */
[----:B------:R-:W-:Y:S01]  /*0360*/  BSSY.RECONVERGENT B0, `(.L_x_0) ;  /* 0x000002d000007945 */ /* 0x000fe20003800200 */
[----:B------:R-:W-:Y:S02]  /*0370*/  IMAD.MOV.U32 R6, RZ, RZ, RZ ;  /* 0x000000ffff067224 */ /* 0x000fe400078e00ff */
[----:B------:R-:W-:-:S07]  /*0380*/  ISETP.NE.AND P0, PT, R12, RZ, PT ;  /* 0x000000ff0c00720c */ /* 0x000fce0003f05270 */
[----:B0-----:R-:W-:Y:S06]  /*0390*/  @!P1 BRA `(.L_x_1) ;  /* 0x0000000000a49947 */ /* 0x001fec0003800000 */
[----:B------:R-:W0:Y:S01]  /*03a0*/  LDCU.64 UR6, c[0x0][0x3a0] ;  /* 0x00007400ff0677ac */ /* 0x000e220008000a00 */
[----:B------:R-:W-:Y:S01]  /*03b0*/  LOP3.LUT R6, R2, 0x7ffffff8, RZ, 0xc0, !PT ;  /* 0x7ffffff802067812 */ /* 0x000fe200078ec0ff */
[----:B------:R-:W-:Y:S02]  /*03c0*/  IMAD.MOV.U32 R5, RZ, RZ, RZ ;  /* 0x000000ffff057224 */ /* 0x000fe400078e00ff */
[----:B-----5:R-:W-:Y:S01]  /*03d0*/  IMAD.MOV.U32 R7, RZ, RZ, R3 ;  /* 0x000000ffff077224 */ /* 0x020fe200078e0003 */
[----:B0-----:R-:W-:-:S04]  /*03e0*/  IADD3 R10, P1, PT, R3, UR6, RZ ;  /* 0x00000006030a7c10 */ /* 0x001fc8000ff3e0ff */
[----:B------:R-:W-:Y:S02]  /*03f0*/  IADD3 R10, P2, PT, R10, 0x3, RZ ;  /* 0x000000030a0a7810 */ /* 0x000fe40007f5e0ff */
[----:B------:R-:W-:-:S05]  /*0400*/  LEA.HI.X.SX32 R17, R3, UR7, 0x1, P1 ;  /* 0x0000000703117c11 */ /* 0x000fca00088f0eff */
[----:B------:R-:W-:-:S07]  /*0410*/  IMAD.X R17, RZ, RZ, R17, P2 ;  /* 0x000000ffff117224 */ /* 0x000fce00010e0611 */
.L_x_2:
[C---:B------:R-:W-:Y:S01]  /*0420*/  VIADD R11, R5.reuse, 0x2 ;  /* 0x00000002050b7836 */ /* 0x040fe20000000000 */
[CC--:B------:R-:W-:Y:S01]  /*0430*/  ISETP.GE.AND P6, PT, R5.reuse, R0.reuse, PT ;  /* 0x000000000500720c */ /* 0x0c0fe20003fc6270 */
[----:B------:R-:W-:Y:S01]  /*0440*/  VIADD R9, R5, 0x1 ;  /* 0x0000000105097836 */ /* 0x000fe20000000000 */
[----:B-1----:R-:W-:Y:S01]  /*0450*/  IADD3 R8, P3, PT, R7, UR8, RZ ;  /* 0x0000000807087c10 */ /* 0x002fe2000ff7e0ff */
[----:B------:R-:W-:Y:S01]  /*0460*/  VIADD R13, R5, 0x4 ;  /* 0x00000004050d7836 */ /* 0x000fe20000000000 */
[-C--:B------:R-:W-:Y:S01]  /*0470*/  ISETP.GE.AND P2, PT, R11, R0.reuse, PT ;  /* 0x000000000b00720c */ /* 0x080fe20003f46270 */
[----:B------:R-:W-:Y:S01]  /*0480*/  VIADD R11, R5, 0x3 ;  /* 0x00000003050b7836 */ /* 0x000fe20000000000 */
[-C--:B------:R-:W-:Y:S01]  /*0490*/  ISETP.GE.AND P1, PT, R9, R0.reuse, PT ;  /* 0x000000000900720c */ /* 0x080fe20003f26270 */
[----:B------:R-:W-:Y:S01]  /*04a0*/  VIADD R15, R5, 0x5 ;  /* 0x00000005050f7836 */ /* 0x000fe20000000000 */
[C---:B------:R-:W-:Y:S01]  /*04b0*/  LEA.HI.X.SX32 R9, R7.reuse, UR9, 0x1, P3 ;  /* 0x0000000907097c11 */ /* 0x040fe200098f0eff */
[----:B------:R-:W-:Y:S01]  /*04c0*/  VIADD R7, R7, 0x8 ;  /* 0x0000000807077836 */ /* 0x000fe20000000000 */
[-C--:B------:R-:W-:Y:S01]  /*04d0*/  ISETP.GE.AND P3, PT, R11, R0.reuse, PT ;  /* 0x000000000b00720c */ /* 0x080fe20003f66270 */
[----:B------:R-:W-:Y:S01]  /*04e0*/  VIADD R11, R5, 0x6 ;  /* 0x00000006050b7836 */ /* 0x000fe20000000000 */
[-C--:B------:R-:W-:Y:S01]  /*04f0*/  ISETP.GE.AND P4, PT, R13, R0.reuse, PT ;  /* 0x000000000d00720c */ /* 0x080fe20003f86270 */
[----:B------:R0:W-:Y:S01]  /*0500*/  @!P6 STG.E.U8 desc[UR4][R8.64], R4 ;  /* 0x000000040800e986 */ /* 0x0001e2000c101104 */
[----:B------:R-:W-:Y:S01]  /*0510*/  VIADD R13, R5, 0x7 ;  /* 0x00000007050d7836 */ /* 0x000fe20000000000 */
[-C--:B------:R-:W-:Y:S01]  /*0520*/  ISETP.GE.AND P5, PT, R15, R0.reuse, PT ;  /* 0x000000000f00720c */ /* 0x080fe20003fa6270 */
[----:B------:R-:W-:Y:S01]  /*0530*/  VIADD R5, R5, 0x8 ;  /* 0x0000000805057836 */ /* 0x000fe20000000000 */
[----:B------:R-:W-:Y:S01]  /*0540*/  ISETP.GE.AND P6, PT, R11, R0, PT ;  /* 0x000000000b00720c */ /* 0x000fe20003fc6270 */
[----:B0-----:R-:W-:-:S02]  /*0550*/  IMAD.MOV.U32 R8, RZ, RZ, R10 ;  /* 0x000000ffff087224 */ /* 0x001fc400078e000a */
[----:B------:R-:W-:-:S05]  /*0560*/  IMAD.MOV.U32 R9, RZ, RZ, R17 ;  /* 0x000000ffff097224 */ /* 0x000fca00078e0011 */
[----:B------:R0:W-:Y:S01]  /*0570*/  @!P1 STG.E.U8 desc[UR4][R8.64+-0x2], R4 ;  /* 0xfffffe0408009986 */ /* 0x0001e2000c101104 */
[----:B------:R-:W-:-:S03]  /*0580*/  ISETP.GE.AND P1, PT, R13, R0, PT ;  /* 0x000000000d00720c */ /* 0x000fc60003f26270 */
[----:B------:R0:W-:Y:S01]  /*0590*/  @!P2 STG.E.U8 desc[UR4][R8.64+-0x1], R4 ;  /* 0xffffff040800a986 */ /* 0x0001e2000c101104 */
[----:B------:R-:W-:-:S03]  /*05a0*/  IADD3 R10, P2, PT, R8, 0x8, RZ ;  /* 0x00000008080a7810 */ /* 0x000fc60007f5e0ff */
[----:B------:R0:W-:Y:S02]  /*05b0*/  @!P3 STG.E.U8 desc[UR4][R8.64], R4 ;  /* 0x000000040800b986 */ /* 0x0001e4000c101104 */
[----:B------:R-:W-:Y:S02]  /*05c0*/  IMAD.X R17, RZ, RZ, R9, P2 ;  /* 0x000000ffff117224 */ /* 0x000fe400010e0609 */
[----:B------:R0:W-:Y:S04]  /*05d0*/  @!P4 STG.E.U8 desc[UR4][R8.64+0x1], R4 ;  /* 0x000001040800c986 */ /* 0x0001e8000c101104 */
[----:B------:R0:W-:Y:S04]  /*05e0*/  @!P5 STG.E.U8 desc[UR4][R8.64+0x2], R4 ;  /* 0x000002040800d986 */ /* 0x0001e8000c101104 */
[----:B------:R0:W-:Y:S04]  /*05f0*/  @!P6 STG.E.U8 desc[UR4][R8.64+0x3], R4 ;  /* 0x000003040800e986 */ /* 0x0001e8000c101104 */
[----:B------:R0:W-:Y:S01]  /*0600*/  @!P1 STG.E.U8 desc[UR4][R8.64+0x4], R4 ;  /* 0x0000040408009986 */ /* 0x0001e2000c101104 */
[----:B------:R-:W-:-:S13]  /*0610*/  ISETP.NE.AND P1, PT, R5, R6, PT ;  /* 0x000000060500720c */ /* 0x000fda0003f25270 */
[----:B0-----:R-:W-:Y:S05]  /*0620*/  @P1 BRA `(.L_x_2) ;  /* 0xfffffffc007c1947 */ /* 0x001fea000383ffff */
.L_x_1:
[----:B-1----:R-:W-:Y:S05]  /*0630*/  BSYNC.RECONVERGENT B0 ;  /* 0x0000000000007941 */ /* 0x002fea0003800200 */
.L_x_0:
[----:B------:R-:W-:Y:S05]  /*0640*/  @!P0 EXIT ;  /* 0x000000000000894d */ /* 0x000fea0003800000 */
[----:B------:R-:W-:Y:S01]  /*0650*/  ISETP.GE.U32.AND P1, PT, R12, 0x4, PT ;  /* 0x000000040c00780c */ /* 0x000fe20003f26070 */
[----:B------:R-:W-:Y:S01]  /*0660*/  BSSY.RECONVERGENT B0, `(.L_x_3) ;  /* 0x0000017000007945 */ /* 0x000fe20003800200 */
[----:B------:R-:W-:-:S04]  /*0670*/  LOP3.LUT R13, R2, 0x3, RZ, 0xc0, !PT ;  /* 0x00000003020d7812 */ /* 0x000fc800078ec0ff */
[----:B------:R-:W-:-:S07]  /*0680*/  ISETP.NE.AND P0, PT, R13, RZ, PT ;  /* 0x000000ff0d00720c */ /* 0x000fce0003f05270 */
[----:B------:R-:W-:Y:S06]  /*0690*/  @!P1 BRA `(.L_x_4) ;  /* 0x00000000004c9947 */ /* 0x000fec0003800000 */
[----:B------:R-:W0:Y:S01]  /*06a0*/  LDCU.64 UR6, c[0x0][0x3a0] ;  /* 0x00007400ff0677ac */ /* 0x000e220008000a00 */
[CC--:B------:R-:W-:Y:S01]  /*06b0*/  ISETP.GE.AND P4, PT, R6.reuse, R0.reuse, PT ;  /* 0x000000000600720c */ /* 0x0c0fe20003f86270 */
[C---:B------:R-:W-:Y:S02]  /*06c0*/  VIADD R5, R6.reuse, 0x1 ;  /* 0x0000000106057836 */ /* 0x040fe40000000000 */
[C---:B------:R-:W-:Y:S02]  /*06d0*/  VIADD R7, R6.reuse, 0x2 ;  /* 0x0000000206077836 */ /* 0x040fe40000000000 */
[----:B------:R-:W-:Y:S01]  /*06e0*/  VIADD R9, R6, 0x3 ;  /* 0x0000000306097836 */ /* 0x000fe20000000000 */
[-C--:B------:R-:W-:Y:S02]  /*06f0*/  ISETP.GE.AND P3, PT, R5, R0.reuse, PT ;  /* 0x000000000500720c */ /* 0x080fe40003f66270 */
[-C--:B------:R-:W-:Y:S02]  /*0700*/  ISETP.GE.AND P2, PT, R7, R0.reuse, PT ;  /* 0x000000000700720c */ /* 0x080fe40003f46270 */
[----:B------:R-:W-:-:S02]  /*0710*/  ISETP.GE.AND P1, PT, R9, R0, PT ;  /* 0x000000000900720c */ /* 0x000fc40003f26270 */
[--C-:B-----5:R-:W-:Y:S01]  /*0720*/  SHF.R.S32.HI R5, RZ, 0x1f, R3.reuse ;  /* 0x0000001fff057819 */ /* 0x120fe20000011403 */
[----:B------:R-:W-:-:S05]  /*0730*/  @!P4 IMAD.IADD R10, R6, 0x1, R3 ;  /* 0x00000001060ac824 */ /* 0x000fca00078e0203 */
[----:B0-----:R-:W-:-:S04]  /*0740*/  @!P4 IADD3 R8, P5, PT, R10, UR6, RZ ;  /* 0x000000060a08cc10 */ /* 0x001fc8000ffbe0ff */
[----:B------:R-:W-:Y:S02]  /*0750*/  @!P4 LEA.HI.X.SX32 R9, R10, UR7, 0x1, P5 ;  /* 0x000000070a09cc11 */ /* 0x000fe4000a8f0eff */
[C---:B------:R-:W-:Y:S01]  /*0760*/  IADD3 R10, P5, P6, R6.reuse, UR6, R3 ;  /* 0x00000006060a7c10 */ /* 0x040fe2000febe003 */
[----:B------:R-:W-:Y:S02]  /*0770*/  VIADD R6, R6, 0x4 ;  /* 0x0000000406067836 */ /* 0x000fe40000000000 */
[----:B------:R0:W-:Y:S01]  /*0780*/  @!P4 STG.E.U8 desc[UR4][R8.64], R4 ;  /* 0x000000040800c986 */ /* 0x0001e2000c101104 */
[----:B------:R-:W-:-:S05]  /*0790*/  IADD3.X R11, PT, PT, RZ, UR7, R5, P5, P6 ;  /* 0x00000007ff0b7c10 */ /* 0x000fca000afec405 */
[----:B------:R0:W-:Y:S04]  /*07a0*/  @!P3 STG.E.U8 desc[UR4][R10.64+0x1], R4 ;  /* 0x000001040a00b986 */ /* 0x0001e8000c101104 */
[----:B------:R0:W-:Y:S04]  /*07b0*/  @!P2 STG.E.U8 desc[UR4][R10.64+0x2], R4 ;  /* 0x000002040a00a986 */ /* 0x0001e8000c101104 */
[----:B------:R0:W-:Y:S02]  /*07c0*/  @!P1 STG.E.U8 desc[UR4][R10.64+0x3], R4 ;  /* 0x000003040a009986 */ /* 0x0001e4000c101104 */
.L_x_4:
[----:B------:R-:W-:Y:S05]  /*07d0*/  BSYNC.RECONVERGENT B0 ;  /* 0x0000000000007941 */ /* 0x000fea0003800200 */
.L_x_3:
[----:B------:R-:W-:Y:S05]  /*07e0*/  @!P0 EXIT ;  /* 0x000000000000894d */ /* 0x000fea0003800000 */
[----:B------:R-:W-:Y:S01]  /*07f0*/  ISETP.NE.AND P0, PT, R13, 0x1, PT ;  /* 0x000000010d00780c */ /* 0x000fe20003f05270 */
[----:B------:R-:W-:Y:S01]  /*0800*/  BSSY.RECONVERGENT B0, `(.L_x_5) ;  /* 0x0000013000007945 */ /* 0x000fe20003800200 */
[----:B------:R-:W-:-:S04]  /*0810*/  LOP3.LUT R2, R2, 0x1, RZ, 0xc0, !PT ;  /* 0x0000000102027812 */ /* 0x000fc800078ec0ff */
[----:B------:R-:W-:-:S07]  /*0820*/  ISETP.NE.U32.AND P1, PT, R2, 0x1, PT ;  /* 0x000000010200780c */ /* 0x000fce0003f25070 */
[----:B------:R-:W-:Y:S06]  /*0830*/  @!P0 BRA `(.L_x_6) ;  /* 0x00000000003c8947 */ /* 0x000fec0003800000 */
[C---:B------:R-:W-:Y:S01]  /*0840*/  VIADD R5, R6.reuse, 0x1 ;  /* 0x0000000106057836 */ /* 0x040fe20000000000 */
[----:B------:R-:W-:-:S04]  /*0850*/  ISETP.GE.AND P0, PT, R6, R0, PT ;  /* 0x000000000600720c */ /* 0x000fc80003f06270 */
[----:B------:R-:W-:-:S09]  /*0860*/  ISETP.GE.AND P3, PT, R5, R0, PT ;  /* 0x000000000500720c */ /* 0x000fd20003f66270 */
[----:B0-----:R-:W0:Y:S01]  /*0870*/  @!P0 LDC.64 R10, c[0x0][0x3a0] ;  /* 0x0000e800ff0a8b82 */ /* 0x001e220000000a00 */
[----:B-----5:R-:W-:-:S03]  /*0880*/  @!P0 IMAD.IADD R5, R6, 0x1, R3 ;  /* 0x0000000106058824 */ /* 0x020fc600078e0203 */
[----:B------:R-:W-:Y:S02]  /*0890*/  @!P3 SHF.R.S32.HI R7, RZ, 0x1f, R3 ;  /* 0x0000001fff07b819 */ /* 0x000fe40000011403 */
[----:B------:R-:W-:Y:S02]  /*08a0*/  @!P3 SHF.R.S32.HI R2, RZ, 0x1f, R6 ;  /* 0x0000001fff02b819 */ /* 0x000fe40000011406 */
[----:B------:R-:W1:Y:S01]  /*08b0*/  @!P3 LDC.64 R8, c[0x0][0x3a0] ;  /* 0x0000e800ff08bb82 */ /* 0x000e620000000a00 */
[----:B0-----:R-:W-:-:S04]  /*08c0*/  @!P0 IADD3 R10, P2, PT, R5, R10, RZ ;  /* 0x0000000a050a8210 */ /* 0x001fc80007f5e0ff */
[----:B------:R-:W-:Y:S02]  /*08d0*/  @!P0 LEA.HI.X.SX32 R11, R5, R11, 0x1, P2 ;  /* 0x0000000b050b8211 */ /* 0x000fe400010f0eff */
[----:B-1----:R-:W-:-:S03]  /*08e0*/  @!P3 IADD3 R8, P4, P5, R6, R8, R3 ;  /* 0x000000080608b210 */ /* 0x002fc60007d9e003 */
[----:B------:R1:W-:Y:S01]  /*08f0*/  @!P0 STG.E.U8 desc[UR4][R10.64], R4 ;  /* 0x000000040a008986 */ /* 0x0003e2000c101104 */
[----:B------:R-:W-:Y:S01]  /*0900*/  VIADD R6, R6, 0x2 ;  /* 0x0000000206067836 */ /* 0x000fe20000000000 */
[----:B------:R-:W-:-:S05]  /*0910*/  @!P3 IADD3.X R9, PT, PT, R2, R9, R7, P4, P5 ;  /* 0x000000090209b210 */ /* 0x000fca00027ea407 */
[----:B------:R1:W-:Y:S03]  /*0920*/  @!P3 STG.E.U8 desc[UR4][R8.64+0x1], R4 ;  /* 0x000001040800b986 */ /* 0x0003e6000c101104 */
.L_x_6:
[----:B------:R-:W-:Y:S05]  /*0930*/  BSYNC.RECONVERGENT B0 ;  /* 0x0000000000007941 */ /* 0x000fea0003800200 */
.L_x_5:
[----:B------:R-:W-:Y:S05]  /*0940*/  @P1 EXIT ;  /* 0x000000000000194d */ /* 0x000fea0003800000 */
[----:B------:R-:W-:-:S13]  /*0950*/  ISETP.GE.AND P0, PT, R6, R0, PT ;  /* 0x000000000600720c */ /* 0x000fda0003f06270 */
[----:B------:R-:W-:Y:S05]  /*0960*/  @P0 EXIT ;  /* 0x000000000000094d */ /* 0x000fea0003800000 */
[----:B------:R-:W2:Y:S01]  /*0970*/  LDCU.64 UR6, c[0x0][0x3a0] ;  /* 0x00007400ff0677ac */ /* 0x000ea20008000a00 */
[----:B-----5:R-:W-:-:S05]  /*0980*/  IMAD.IADD R3, R6, 0x1, R3 ;  /* 0x0000000106037824 */ /* 0x020fca00078e0203 */
[----:B--2---:R-:W-:-:S04]  /*0990*/  IADD3 R2, P0, PT, R3, UR6, RZ ;  /* 0x0000000603027c10 */ /* 0x004fc8000ff1e0ff */
[----:B------:R-:W-:-:S05]  /*09a0*/  LEA.HI.X.SX32 R3, R3, UR7, 0x1, P0 ;  /* 0x0000000703037c11 */ /* 0x000fca00080f0eff */
[----:B------:R-:W-:Y:S01]  /*09b0*/  STG.E.U8 desc[UR4][R2.64], R4 ;  /* 0x0000000402007986 */ /* 0x000fe2000c101104 */
[----:B------:R-:W-:Y:S05]  /*09c0*/  EXIT ;  /* 0x000000000000794d */ /* 0x000fea0003800000 */
.L_x_7:
[----:B------:R-:W-:-:S00]  /*09d0*/  BRA `(.L_x_7) ;  /* 0xfffffffc00fc7947 */ /* 0x000fc0000383ffff */
[----:B------:R-:W-:-:S00]  /*09e0*/  NOP ;  /* 0x0000000000007918 */ /* 0x000fc00000000000 */
        /* <DEDUP_REMOVED lines=9> */
.L_x_59:


//--------------------- .text._Z18calculatePrefixSumPKiPii --------------------------
	.section	.text._Z18calculatePrefixSumPKiPii,"ax",@progbits
	.align	128
        .global         _Z18calculatePrefixSumPKiPii
        .type           _Z18calculatePrefixSumPKiPii,@function
        .size           _Z18calculatePrefixSumPKiPii,(.L_x_60 - _Z18calculatePrefixSumPKiPii)
        .other          _Z18calculatePrefixSumPKiPii,@"STO_CUDA_ENTRY STV_DEFAULT"
_Z18calculatePrefixSumPKiPii:
.text._Z18calculatePrefixSumPKiPii:
        /* <DEDUP_REMOVED lines=8> */
[----:B------:R-:W-:Y:S01]  /*0080*/  ISETP.GE.AND P0, PT, R2, RZ, PT ;  /* 0x000000ff0200720c */ /* 0x000fe20003f06270 */
[----:B------:R-:W0:Y:S01]  /*0090*/  LDCU.64 UR6, c[0x0][0x358] ;  /* 0x00006b00ff0677ac */ /* 0x000e220008000a00 */
[----:B------:R-:W-:Y:S01]  /*00a0*/  BSSY.RECONVERGENT B0, `(.L_x_8) ;  /* 0x0000063000007945 */ /* 0x000fe20003800200 */
[----:B------:R-:W-:-:S10]  /*00b0*/  IMAD.MOV.U32 R0, RZ, RZ, RZ ;  /* 0x000000ffff007224 */ /* 0x000fd400078e00ff */
[----:B------:R-:W-:Y:S05]  /*00c0*/  @!P0 BRA `(.L_x_9) ;  /* 0x0000000400808947 */ /* 0x000fea0003800000 */
[C---:B------:R-:W-:Y:S01]  /*00d0*/  ISETP.GE.U32.AND P1, PT, R2.reuse, 0xf, PT ;  /* 0x0000000f0200780c */ /* 0x040fe20003f26070 */
[----:B------:R-:W-:Y:S01]  /*00e0*/  VIADD R6, R2, 0x1 ;  /* 0x0000000102067836 */ /* 0x000fe20000000000 */
[----:B------:R-:W-:Y:S01]  /*00f0*/  BSSY.RECONVERGENT B1, `(.L_x_10) ;  /* 0x000002c000017945 */ /* 0x000fe20003800200 */
[----:B------:R-:W-:Y:S02]  /*0100*/  IMAD.MOV.U32 R3, RZ, RZ, RZ ;  /* 0x000000ffff037224 */ /* 0x000fe400078e00ff */
[----:B------:R-:W-:Y:S01]  /*0110*/  IMAD.MOV.U32 R0, RZ, RZ, RZ ;  /* 0x000000ffff007224 */ /* 0x000fe200078e00ff */
[----:B------:R-:W-:-:S04]  /*0120*/  LOP3.LUT R24, R6, 0xf, RZ, 0xc0, !PT ;  /* 0x0000000f06187812 */ /* 0x000fc800078ec0ff */
[----:B------:R-:W-:-:S03]  /*0130*/  ISETP.NE.AND P0, PT, R24, RZ, PT ;  /* 0x000000ff1800720c */ /* 0x000fc60003f05270 */
[----:B------:R-:W-:Y:S10]  /*0140*/  @!P1 BRA `(.L_x_11) ;  /* 0x0000000000989947 */ /* 0x000ff40003800000 */
[----:B------:R-:W1:Y:S01]  /*0150*/  LDCU.64 UR4, c[0x0][0x380] ;  /* 0x00007000ff0477ac */ /* 0x000e620008000a00 */
[----:B------:R-:W-:Y:S01]  /*0160*/  LOP3.LUT R3, R6, 0x7ffffff0, RZ, 0xc0, !PT ;  /* 0x7ffffff006037812 */ /* 0x000fe200078ec0ff */
[----:B------:R-:W-:-:S04]  /*0170*/  IMAD.MOV.U32 R0, RZ, RZ, RZ ;  /* 0x000000ffff007224 */ /* 0x000fc800078e00ff */
[----:B------:R-:W-:Y:S01]  /*0180*/  IMAD.MOV R7, RZ, RZ, -R3 ;  /* 0x000000ffff077224 */ /* 0x000fe200078e0a03 */
[----:B-1----:R-:W-:-:S04]  /*0190*/  UIADD3 UR4, UP0, UPT, UR4, 0x20, URZ ;  /* 0x0000002004047890 */ /* 0x002fc8000ff1e0ff */
[----:B------:R-:W-:Y:S02]  /*01a0*/  UIADD3.X UR5, UPT, UPT, URZ, UR5, URZ, UP0, !UPT ;  /* 0x00000005ff057290 */ /* 0x000fe400087fe4ff */
[----:B------:R-:W-:-:S04]  /*01b0*/  IMAD.U32 R13, RZ, RZ, UR4 ;  /* 0x00000004ff0d7e24 */ /* 0x000fc8000f8e00ff */
[----:B------:R-:W-:-:S07]  /*01c0*/  IMAD.U32 R5, RZ, RZ, UR5 ;  /* 0x00000005ff057e24 */ /* 0x000fce000f8e00ff */
.L_x_12:
[----:B------:R-:W-:-:S05]  /*01d0*/  IMAD.MOV.U32 R4, RZ, RZ, R13 ;  /* 0x000000ffff047224 */ /* 0x000fca00078e000d */
[----:B0-----:R-:W2:Y:S04]  /*01e0*/  LDG.E R13, desc[UR6][R4.64+-0x20] ;  /* 0xffffe006040d7981 */ /* 0x001ea8000c1e1900 */
[----:B------:R-:W2:Y:S04]  /*01f0*/  LDG.E R12, desc[UR6][R4.64+-0x1c] ;  /* 0xffffe406040c7981 */ /* 0x000ea8000c1e1900 */
[----:B------:R-:W3:Y:S04]  /*0200*/  LDG.E R15, desc[UR6][R4.64+-0x18] ;  /* 0xffffe806040f7981 */ /* 0x000ee8000c1e1900 */
[----:B------:R-:W3:Y:S04]  /*0210*/  LDG.E R14, desc[UR6][R4.64+-0x14] ;  /* 0xffffec06040e7981 */ /* 0x000ee8000c1e1900 */
[----:B------:R-:W4:Y:S04]  /*0220*/  LDG.E R17, desc[UR6][R4.64+-0x10] ;  /* 0xfffff00604117981 */ /* 0x000f28000c1e1900 */
[----:B------:R-:W4:Y:S04]  /*0230*/  LDG.E R16, desc[UR6][R4.64+-0xc] ;  /* 0xfffff40604107981 */ /* 0x000f28000c1e1900 */
[----:B------:R-:W5:Y:S04]  /*0240*/  LDG.E R19, desc[UR6][R4.64+-0x8] ;  /* 0xfffff80604137981 */ /* 0x000f68000c1e1900 */
        /* <DEDUP_REMOVED lines=8> */
[----:B------:R0:W5:Y:S01]  /*02d0*/  LDG.E R8, desc[UR6][R4.64+0x1c] ;  /* 0x00001c0604087981 */ /* 0x000162000c1e1900 */
[----:B------:R-:W-:-:S05]  /*02e0*/  VIADD R7, R7, 0x10 ;  /* 0x0000001007077836 */ /* 0x000fca0000000000 */
[----:B------:R-:W-:Y:S02]  /*02f0*/  ISETP.NE.AND P1, PT, R7, RZ, PT ;  /* 0x000000ff0700720c */ /* 0x000fe40003f25270 */
[----:B--2---:R-:W-:Y:S02]  /*0300*/  IADD3 R12, PT, PT, R12, R13, R0 ;  /* 0x0000000d0c0c7210 */ /* 0x004fe40007ffe000 */
[----:B------:R-:W-:-:S05]  /*0310*/  IADD3 R13, P2, PT, R4, 0x40, RZ ;  /* 0x00000040040d7810 */ /* 0x000fca0007f5e0ff */
[----:B0-----:R-:W-:Y:S01]  /*0320*/  IMAD.X R5, RZ, RZ, R5, P2 ;  /* 0x000000ffff057224 */ /* 0x001fe200010e0605 */
[----:B---3--:R-:W-:-:S04]  /*0330*/  IADD3 R12, PT, PT, R14, R15, R12 ;  /* 0x0000000f0e0c7210 */ /* 0x008fc80007ffe00c */
[----:B----4-:R-:W-:-:S04]  /*0340*/  IADD3 R12, PT, PT, R16, R17, R12 ;  /* 0x00000011100c7210 */ /* 0x010fc80007ffe00c */
[----:B-----5:R-:W-:-:S04]  /*0350*/  IADD3 R12, PT, PT, R18, R19, R12 ;  /* 0x00000013120c7210 */ /* 0x020fc80007ffe00c */
[----:B------:R-:W-:-:S04]  /*0360*/  IADD3 R12, PT, PT, R20, R21, R12 ;  /* 0x00000015140c7210 */ /* 0x000fc80007ffe00c */
[----:B------:R-:W-:-:S04]  /*0370*/  IADD3 R12, PT, PT, R22, R23, R12 ;  /* 0x00000017160c7210 */ /* 0x000fc80007ffe00c */
[----:B------:R-:W-:-:S04]  /*0380*/  IADD3 R10, PT, PT, R10, R11, R12 ;  /* 0x0000000b0a0a7210 */ /* 0x000fc80007ffe00c */
[----:B------:R-:W-:Y:S01]  /*0390*/  IADD3 R0, PT, PT, R8, R9, R10 ;  /* 0x0000000908007210 */ /* 0x000fe20007ffe00a */
[----:B------:R-:W-:Y:S06]  /*03a0*/  @P1 BRA `(.L_x_12) ;  /* 0xfffffffc00881947 */ /* 0x000fec000383ffff */
.L_x_11:
[----:B0-----:R-:W-:Y:S05]  /*03b0*/  BSYNC.RECONVERGENT B1 ;  /* 0x0000000000017941 */ /* 0x001fea0003800200 */
.L_x_10:
[----:B------:R-:W-:Y:S05]  /*03c0*/  @!P0 BRA `(.L_x_9) ;  /* 0x0000000000c08947 */ /* 0x000fea0003800000 */
[----:B------:R-:W-:Y:S01]  /*03d0*/  ISETP.GE.U32.AND P0, PT, R24, 0x8, PT ;  /* 0x000000081800780c */ /* 0x000fe20003f06070 */
[----:B------:R-:W-:Y:S01]  /*03e0*/  BSSY.RECONVERGENT B1, `(.L_x_13) ;  /* 0x0000013000017945 */ /* 0x000fe20003800200 */
[----:B------:R-:W-:-:S04]  /*03f0*/  LOP3.LUT R15, R6, 0x7, RZ, 0xc0, !PT ;  /* 0x00000007060f7812 */ /* 0x000fc800078ec0ff */
[----:B------:R-:W-:-:S07]  /*0400*/  ISETP.NE.AND P1, PT, R15, RZ, PT ;  /* 0x000000ff0f00720c */ /* 0x000fce0003f25270 */
[----:B------:R-:W-:Y:S06]  /*0410*/  @!P0 BRA `(.L_x_14) ;  /* 0x00000000003c8947 */ /* 0x000fec0003800000 */
[----:B------:R-:W0:Y:S02]  /*0420*/  LDC.64 R4, c[0x0][0x380] ;  /* 0x0000e000ff047b82 */ /* 0x000e240000000a00 */
[----:B0-----:R-:W-:-:S05]  /*0430*/  IMAD.WIDE.U32 R4, R3, 0x4, R4 ;  /* 0x0000000403047825 */ /* 0x001fca00078e0004 */
[----:B------:R-:W2:Y:S04]  /*0440*/  LDG.E R7, desc[UR6][R4.64] ;  /* 0x0000000604077981 */ /* 0x000ea8000c1e1900 */
[----:B------:R-:W2:Y:S04]  /*0450*/  LDG.E R8, desc[UR6][R4.64+0x4] ;  /* 0x0000040604087981 */ /* 0x000ea8000c1e1900 */
[----:B------:R-:W3:Y:S04]  /*0460*/  LDG.E R10, desc[UR6][R4.64+0x8] ;  /* 0x00000806040a7981 */ /* 0x000ee8000c1e1900 */
[----:B------:R-:W3:Y:S04]  /*0470*/  LDG.E R9, desc[UR6][R4.64+0xc] ;  /* 0x00000c0604097981 */ /* 0x000ee8000c1e1900 */
[----:B------:R-:W4:Y:S04]  /*0480*/  LDG.E R12, desc[UR6][R4.64+0x10] ;  /* 0x00001006040c7981 */ /* 0x000f28000c1e1900 */
[----:B------:R-:W4:Y:S04]  /*0490*/  LDG.E R11, desc[UR6][R4.64+0x14] ;  /* 0x00001406040b7981 */ /* 0x000f28000c1e1900 */
[----:B------:R-:W5:Y:S04]  /*04a0*/  LDG.E R14, desc[UR6][R4.64+0x18] ;  /* 0x00001806040e7981 */ /* 0x000f68000c1e1900 */
[----:B------:R-:W5:Y:S01]  /*04b0*/  LDG.E R13, desc[UR6][R4.64+0x1c] ;  /* 0x00001c06040d7981 */ /* 0x000f62000c1e1900 */
[----:B------:R-:W-:Y:S01]  /*04c0*/  VIADD R3, R3, 0x8 ;  /* 0x0000000803037836 */ /* 0x000fe20000000000 */
[----:B--2---:R-:W-:-:S04]  /*04d0*/  IADD3 R7, PT, PT, R8, R7, R0 ;  /* 0x0000000708077210 */ /* 0x004fc80007ffe000 */
[----:B---3--:R-:W-:-:S04]  /*04e0*/  IADD3 R7, PT, PT, R9, R10, R7 ;  /* 0x0000000a09077210 */ /* 0x008fc80007ffe007 */
[----:B----4-:R-:W-:-:S04]  /*04f0*/  IADD3 R7, PT, PT, R11, R12, R7 ;  /* 0x0000000c0b077210 */ /* 0x010fc80007ffe007 */
[----:B-----5:R-:W-:-:S07]  /*0500*/  IADD3 R0, PT, PT, R13, R14, R7 ;  /* 0x0000000e0d007210 */ /* 0x020fce0007ffe007 */
.L_x_14:
[----:B------:R-:W-:Y:S05]  /*0510*/  BSYNC.RECONVERGENT B1 ;  /* 0x0000000000017941 */ /* 0x000fea0003800200 */
.L_x_13:
        /* <DEDUP_REMOVED lines=11> */
[----:B------:R-:W3:Y:S01]  /*05d0*/  LDG.E R10, desc[UR6][R4.64+0xc] ;  /* 0x00000c06040a7981 */ /* 0x000ee2000c1e1900 */
[----:B------:R-:W-:Y:S01]  /*05e0*/  VIADD R3, R3, 0x4 ;  /* 0x0000000403037836 */ /* 0x000fe20000000000 */
[----:B--2---:R-:W-:-:S04]  /*05f0*/  IADD3 R0, PT, PT, R8, R7, R0 ;  /* 0x0000000708007210 */ /* 0x004fc80007ffe000 */
[----:B---3--:R-:W-:-:S07]  /*0600*/  IADD3 R0, PT, PT, R10, R9, R0 ;  /* 0x000000090a007210 */ /* 0x008fce0007ffe000 */
.L_x_16:
[----:B------:R-:W-:Y:S05]  /*0610*/  BSYNC.RECONVERGENT B1 ;  /* 0x0000000000017941 */ /* 0x000fea0003800200 */
.L_x_15:
[----:B------:R-:W-:Y:S05]  /*0620*/  @!P1 BRA `(.L_x_9) ;  /* 0x0000000000289947 */ /* 0x000fea0003800000 */
[----:B------:R-:W0:Y:S01]  /*0630*/  LDC.64 R4, c[0x0][0x380] ;  /* 0x0000e000ff047b82 */ /* 0x000e220000000a00 */
[----:B------:R-:W-:Y:S02]  /*0640*/  IMAD.MOV R6, RZ, RZ, -R6 ;  /* 0x000000ffff067224 */ /* 0x000fe400078e0a06 */
[----:B0-----:R-:W-:-:S07]  /*0650*/  IMAD.WIDE.U32 R4, R3, 0x4, R4 ;  /* 0x0000000403047825 */ /* 0x001fce00078e0004 */
.L_x_17:
[----:B------:R0:W2:Y:S01]  /*0660*/  LDG.E R3, desc[UR6][R4.64] ;  /* 0x0000000604037981 */ /* 0x0000a2000c1e1900 */
[----:B------:R-:W-:-:S05]  /*0670*/  VIADD R6, R6, 0x1 ;  /* 0x0000000106067836 */ /* 0x000fca0000000000 */
[----:B------:R-:W-:Y:S02]  /*0680*/  ISETP.NE.AND P0, PT, R6, RZ, PT ;  /* 0x000000ff0600720c */ /* 0x000fe40003f05270 */
[----:B0-----:R-:W-:-:S05]  /*0690*/  IADD3 R4, P1, PT, R4, 0x4, RZ ;  /* 0x0000000404047810 */ /* 0x001fca0007f3e0ff */
[----:B------:R-:W-:Y:S02]  /*06a0*/  IMAD.X R5, RZ, RZ, R5, P1 ;  /* 0x000000ffff057224 */ /* 0x000fe400008e0605 */
[----:B--2---:R-:W-:-:S04]  /*06b0*/  IMAD.IADD R0, R3, 0x1, R0 ;  /* 0x0000000103007824 */ /* 0x004fc800078e0200 */
[----:B------:R-:W-:Y:S05]  /*06c0*/  @P0 BRA `(.L_x_17) ;  /* 0xfffffffc00e40947 */ /* 0x000fea000383ffff */
.L_x_9:
[----:B0-----:R-:W-:Y:S05]  /*06d0*/  BSYNC.RECONVERGENT B0 ;  /* 0x0000000000007941 */ /* 0x001fea0003800200 */
.L_x_8:
[----:B------:R-:W0:Y:S02]  /*06e0*/  LDC.64 R4, c[0x0][0x388] ;  /* 0x0000e200ff047b82 */ /* 0x000e240000000a00 */
[----:B0-----:R-:W-:-:S05]  /*06f0*/  IMAD.WIDE R2, R2, 0x4, R4 ;  /* 0x0000000402027825 */ /* 0x001fca00078e0204 */
[----:B------:R-:W-:Y:S01]  /*0700*/  STG.E desc[UR6][R2.64], R0 ;  /* 0x0000000002007986 */ /* 0x000fe2000c101906 */
[----:B------:R-:W-:Y:S05]  /*0710*/  EXIT ;  /* 0x000000000000794d */ /* 0x000fea0003800000 */
.L_x_18:
        /* <DEDUP_REMOVED lines=14> */
.L_x_60:


//--------------------- .text._Z19rleDecompressKernelPKhPKiiPh --------------------------
	.section	.text._Z19rleDecompressKernelPKhPKiiPh,"ax",@progbits
	.align	128
        .global         _Z19rleDecompressKernelPKhPKiiPh
        .type           _Z19rleDecompressKernelPKhPKiiPh,@function
        .size           _Z19rleDecompressKernelPKhPKiiPh,(.L_x_61 - _Z19rleDecompressKernelPKhPKiiPh)
        .other          _Z19rleDecompressKernelPKhPKiiPh,@"STO_CUDA_ENTRY STV_DEFAULT"
_Z19rleDecompressKernelPKhPKiiPh:
.text._Z19rleDecompressKernelPKhPKiiPh:
        /* <DEDUP_REMOVED lines=8> */
[----:B------:R-:W-:Y:S01]  /*0080*/  ISETP.GE.AND P0, PT, R2, 0x1, PT ;  /* 0x000000010200780c */ /* 0x000fe20003f06270 */
[----:B------:R-:W0:Y:S01]  /*0090*/  LDCU.64 UR6, c[0x0][0x358] ;  /* 0x00006b00ff0677ac */ /* 0x000e220008000a00 */
[----:B------:R-:W-:Y:S01]  /*00a0*/  BSSY.RECONVERGENT B0, `(.L_x_19) ;  /* 0x0000062000007945 */ /* 0x000fe20003800200 */
[----:B------:R-:W-:-:S10]  /*00b0*/  IMAD.MOV.U32 R0, RZ, RZ, RZ ;  /* 0x000000ffff007224 */ /* 0x000fd400078e00ff */
[----:B------:R-:W-:Y:S05]  /*00c0*/  @!P0 BRA `(.L_x_20) ;  /* 0x00000004007c8947 */ /* 0x000fea0003800000 */
[C---:B------:R-:W-:Y:S01]  /*00d0*/  ISETP.GE.U32.AND P1, PT, R2.reuse, 0x10, PT ;  /* 0x000000100200780c */ /* 0x040fe20003f26070 */
[----:B------:R-:W-:Y:S01]  /*00e0*/  BSSY.RECONVERGENT B1, `(.L_x_21) ;  /* 0x000002c000017945 */ /* 0x000fe20003800200 */
[----:B------:R-:W-:Y:S01]  /*00f0*/  LOP3.LUT R23, R2, 0xf, RZ, 0xc0, !PT ;  /* 0x0000000f02177812 */ /* 0x000fe200078ec0ff */
[----:B------:R-:W-:Y:S02]  /*0100*/  IMAD.MOV.U32 R3, RZ, RZ, RZ ;  /* 0x000000ffff037224 */ /* 0x000fe400078e00ff */
[----:B------:R-:W-:Y:S01]  /*0110*/  IMAD.MOV.U32 R0, RZ, RZ, RZ ;  /* 0x000000ffff007224 */ /* 0x000fe200078e00ff */
[----:B------:R-:W-:-:S07]  /*0120*/  ISETP.NE.AND P0, PT, R23, RZ, PT ;  /* 0x000000ff1700720c */ /* 0x000fce0003f05270 */
[----:B------:R-:W-:Y:S06]  /*0130*/  @!P1 BRA `(.L_x_22) ;  /* 0x0000000000989947 */ /* 0x000fec0003800000 */
        /* <DEDUP_REMOVED lines=8> */
.L_x_23:
        /* <DEDUP_REMOVED lines=30> */
.L_x_22:
[----:B0-----:R-:W-:Y:S05]  /*03a0*/  BSYNC.RECONVERGENT B1 ;  /* 0x0000000000017941 */ /* 0x001fea0003800200 */
.L_x_21:
        /* <DEDUP_REMOVED lines=21> */
.L_x_25:
[----:B------:R-:W-:Y:S05]  /*0500*/  BSYNC.RECONVERGENT B1 ;  /* 0x0000000000017941 */ /* 0x000fea0003800200 */
.L_x_24:
        /* <DEDUP_REMOVED lines=15> */
.L_x_27:
[----:B------:R-:W-:Y:S05]  /*0600*/  BSYNC.RECONVERGENT B1 ;  /* 0x0000000000017941 */ /* 0x000fea0003800200 */
.L_x_26:
[----:B------:R-:W-:Y:S05]  /*0610*/  @!P1 BRA `(.L_x_20) ;  /* 0x0000000000289947 */ /* 0x000fea0003800000 */
[----:B------:R-:W0:Y:S01]  /*0620*/  LDC.64 R4, c[0x0][0x388] ;  /* 0x0000e200ff047b82 */ /* 0x000e220000000a00 */
[----:B------:R-:W-:Y:S02]  /*0630*/  IMAD.MOV R6, RZ, RZ, -R6 ;  /* 0x000000ffff067224 */ /* 0x000fe400078e0a06 */
[----:B0-----:R-:W-:-:S07]  /*0640*/  IMAD.WIDE.U32 R4, R3, 0x4, R4 ;  /* 0x0000000403047825 */ /* 0x001fce00078e0004 */
.L_x_28:
[----:B------:R0:W2:Y:S01]  /*0650*/  LDG.E R3, desc[UR6][R4.64] ;  /* 0x0000000604037981 */ /* 0x0000a2000c1e1900 */
[----:B------:R-:W-:-:S05]  /*0660*/  VIADD R6, R6, 0x1 ;  /* 0x0000000106067836 */ /* 0x000fca0000000000 */
[----:B------:R-:W-:Y:S02]  /*0670*/  ISETP.NE.AND P0, PT, R6, RZ, PT ;  /* 0x000000ff0600720c */ /* 0x000fe40003f05270 */
[----:B0-----:R-:W-:-:S05]  /*0680*/  IADD3 R4, P1, PT, R4, 0x4, RZ ;  /* 0x0000000404047810 */ /* 0x001fca0007f3e0ff */
[----:B------:R-:W-:Y:S02]  /*0690*/  IMAD.X R5, RZ, RZ, R5, P1 ;  /* 0x000000ffff057224 */ /* 0x000fe400008e0605 */
[----:B--2---:R-:W-:-:S04]  /*06a0*/  IMAD.IADD R0, R3, 0x1, R0 ;  /* 0x0000000103007824 */ /* 0x004fc800078e0200 */
[----:B------:R-:W-:Y:S05]  /*06b0*/  @P0 BRA `(.L_x_28) ;  /* 0xfffffffc00e40947 */ /* 0x000fea000383ffff */
.L_x_20:
[----:B0-----:R-:W-:Y:S05]  /*06c0*/  BSYNC.RECONVERGENT B0 ;  /* 0x0000000000007941 */ /* 0x001fea0003800200 */
.L_x_19:
[----:B------:R-:W0:Y:S01]  /*06d0*/  LDC.64 R4, c[0x0][0x388] ;  /* 0x0000e200ff047b82 */ /* 0x000e220000000a00 */
[----:B------:R-:W1:Y:S01]  /*06e0*/  LDCU.64 UR4, c[0x0][0x380] ;  /* 0x00007000ff0477ac */ /* 0x000e620008000a00 */
[----:B0-----:R-:W-:-:S06]  /*06f0*/  IMAD.WIDE R4, R2, 0x4, R4 ;  /* 0x0000000402047825 */ /* 0x001fcc00078e0204 */
[----:B------:R-:W2:Y:S01]  /*0700*/  LDG.E R4, desc[UR6][R4.64] ;  /* 0x0000000604047981 */ /* 0x000ea2000c1e1900 */
[----:B-1----:R-:W-:-:S04]  /*0710*/  IADD3 R6, P1, PT, R2, UR4, RZ ;  /* 0x0000000402067c10 */ /* 0x002fc8000ff3e0ff */
[----:B------:R-:W-:Y:S02]  /*0720*/  LEA.HI.X.SX32 R7, R2, UR5, 0x1, P1 ;  /* 0x0000000502077c11 */ /* 0x000fe400088f0eff */
[----:B--2---:R-:W-:-:S13]  /*0730*/  ISETP.GE.AND P0, PT, R4, 0x1, PT ;  /* 0x000000010400780c */ /* 0x004fda0003f06270 */
[----:B------:R-:W-:Y:S05]  /*0740*/  @!P0 EXIT ;  /* 0x000000000000894d */ /* 0x000fea0003800000 */
[----:B------:R0:W5:Y:S01]  /*0750*/  LDG.E.U8 R7, desc[UR6][R6.64] ;  /* 0x0000000606077981 */ /* 0x000162000c1e1100 */
[C---:B------:R-:W-:Y:S01]  /*0760*/  ISETP.GE.U32.AND P1, PT, R4.reuse, 0x8, PT ;  /* 0x000000080400780c */ /* 0x040fe20003f26070 */
[----:B------:R-:W-:Y:S01]  /*0770*/  BSSY.RECONVERGENT B0, `(.L_x_29) ;  /* 0x0000018000007945 */ /* 0x000fe20003800200 */
[----:B------:R-:W-:Y:S01]  /*0780*/  LOP3.LUT R5, R4, 0x7, RZ, 0xc0, !PT ;  /* 0x0000000704057812 */ /* 0x000fe200078ec0ff */
[----:B------:R-:W-:-:S03]  /*0790*/  IMAD.MOV.U32 R9, RZ, RZ, RZ ;  /* 0x000000ffff097224 */ /* 0x000fc600078e00ff */
[----:B------:R-:W-:-:S07]  /*07a0*/  ISETP.NE.AND P0, PT, R5, RZ, PT ;  /* 0x000000ff0500720c */ /* 0x000fce0003f05270 */
[----:B0-----:R-:W-:Y:S06]  /*07b0*/  @!P1 BRA `(.L_x_30) ;  /* 0x00000000004c9947 */ /* 0x001fec0003800000 */
[----:B------:R-:W0:Y:S01]  /*07c0*/  LDC.64 R12, c[0x0][0x398] ;  /* 0x0000e600ff0c7b82 */ /* 0x000e220000000a00 */
[----:B------:R-:W-:Y:S01]  /*07d0*/  LOP3.LUT R9, R4, 0x7ffffff8, RZ, 0xc0, !PT ;  /* 0x7ffffff804097812 */ /* 0x000fe200078ec0ff */
[----:B------:R-:W-:-:S04]  /*07e0*/  IMAD.MOV.U32 R11, RZ, RZ, R0 ;  /* 0x000000ffff0b7224 */ /* 0x000fc800078e0000 */
[----:B------:R-:W-:-:S07]  /*07f0*/  IMAD.MOV R6, RZ, RZ, -R9 ;  /* 0x000000ffff067224 */ /* 0x000fce00078e0a09 */
.L_x_31:
[----:B------:R-:W-:Y:S01]  /*0800*/  SHF.R.S32.HI R8, RZ, 0x1f, R11 ;  /* 0x0000001fff087819 */ /* 0x000fe2000001140b */
[----:B------:R-:W-:Y:S01]  /*0810*/  VIADD R6, R6, 0x8 ;  /* 0x0000000806067836 */ /* 0x000fe20000000000 */
[C---:B01----:R-:W-:Y:S01]  /*0820*/  IADD3 R2, P1, P2, R11.reuse, 0x3, R12 ;  /* 0x000000030b027810 */ /* 0x043fe20007a3e00c */
[----:B------:R-:W-:-:S03]  /*0830*/  VIADD R11, R11, 0x8 ;  /* 0x000000080b0b7836 */ /* 0x000fc60000000000 */
[----:B------:R-:W-:Y:S02]  /*0840*/  IADD3.X R3, PT, PT, R8, R13, RZ, P1, P2 ;  /* 0x0000000d08037210 */ /* 0x000fe40000fe44ff */
[----:B------:R-:W-:-:S03]  /*0850*/  ISETP.NE.AND P1, PT, R6, RZ, PT ;  /* 0x000000ff0600720c */ /* 0x000fc60003f25270 */
[----:B-----5:R1:W-:Y:S04]  /*0860*/  STG.E.U8 desc[UR6][R2.64+-0x3], R7 ;  /* 0xfffffd0702007986 */ /* 0x0203e8000c101106 */
[----:B------:R1:W-:Y:S04]  /*0870*/  STG.E.U8 desc[UR6][R2.64+-0x2], R7 ;  /* 0xfffffe0702007986 */ /* 0x0003e8000c101106 */
[----:B------:R1:W-:Y:S04]  /*0880*/  STG.E.U8 desc[UR6][R2.64+-0x1], R7 ;  /* 0xffffff0702007986 */ /* 0x0003e8000c101106 */
[----:B------:R1:W-:Y:S04]  /*0890*/  STG.E.U8 desc[UR6][R2.64], R7 ;  /* 0x0000000702007986 */ /* 0x0003e8000c101106 */
[----:B------:R1:W-:Y:S04]  /*08a0*/  STG.E.U8 desc[UR6][R2.64+0x1], R7 ;  /* 0x0000010702007986 */ /* 0x0003e8000c101106 */
[----:B------:R1:W-:Y:S04]  /*08b0*/  STG.E.U8 desc[UR6][R2.64+0x2], R7 ;  /* 0x0000020702007986 */ /* 0x0003e8000c101106 */
[----:B------:R1:W-:Y:S04]  /*08c0*/  STG.E.U8 desc[UR6][R2.64+0x3], R7 ;  /* 0x0000030702007986 */ /* 0x0003e8000c101106 */
[----:B------:R1:W-:Y:S01]  /*08d0*/  STG.E.U8 desc[UR6][R2.64+0x4], R7 ;  /* 0x0000040702007986 */ /* 0x0003e2000c101106 */
[----:B------:R-:W-:Y:S05]  /*08e0*/  @P1 BRA `(.L_x_31) ;  /* 0xfffffffc00c41947 */ /* 0x000fea000383ffff */
.L_x_30:
[----:B------:R-:W-:Y:S05]  /*08f0*/  BSYNC.RECONVERGENT B0 ;  /* 0x0000000000007941 */ /* 0x000fea0003800200 */
.L_x_29:
[----:B------:R-:W-:Y:S05]  /*0900*/  @!P0 EXIT ;  /* 0x000000000000894d */ /* 0x000fea0003800000 */
[----:B------:R-:W-:Y:S01]  /*0910*/  ISETP.GE.U32.AND P0, PT, R5, 0x4, PT ;  /* 0x000000040500780c */ /* 0x000fe20003f06070 */
[----:B------:R-:W-:Y:S01]  /*0920*/  BSSY.RECONVERGENT B0, `(.L_x_32) ;  /* 0x000000d000007945 */ /* 0x000fe20003800200 */
[----:B------:R-:W-:-:S04]  /*0930*/  LOP3.LUT R6, R4, 0x3, RZ, 0xc0, !PT ;  /* 0x0000000304067812 */ /* 0x000fc800078ec0ff */
[----:B------:R-:W-:-:S07]  /*0940*/  ISETP.NE.AND P1, PT, R6, RZ, PT ;  /* 0x000000ff0600720c */ /* 0x000fce0003f25270 */
[----:B------:R-:W-:Y:S06]  /*0950*/  @!P0 BRA `(.L_x_33) ;  /* 0x0000000000248947 */ /* 0x000fec0003800000 */
[----:B------:R-:W0:Y:S01]  /*0960*/  LDCU.64 UR4, c[0x0][0x398] ;  /* 0x00007300ff0477ac */ /* 0x000e220008000a00 */
[C---:B-1----:R-:W-:Y:S02]  /*0970*/  IMAD.IADD R3, R9.reuse, 0x1, R0 ;  /* 0x0000000109037824 */ /* 0x042fe400078e0200 */
[----:B------:R-:W-:-:S03]  /*0980*/  VIADD R9, R9, 0x4 ;  /* 0x0000000409097836 */ /* 0x000fc60000000000 */
[----:B0-----:R-:W-:-:S04]  /*0990*/  IADD3 R2, P0, PT, R3, UR4, RZ ;  /* 0x0000000403027c10 */ /* 0x001fc8000ff1e0ff */
[----:B------:R-:W-:-:S05]  /*09a0*/  LEA.HI.X.SX32 R3, R3, UR5, 0x1, P0 ;  /* 0x0000000503037c11 */ /* 0x000fca00080f0eff */
[----:B-----5:R0:W-:Y:S04]  /*09b0*/  STG.E.U8 desc[UR6][R2.64], R7 ;  /* 0x0000000702007986 */ /* 0x0201e8000c101106 */
[----:B------:R0:W-:Y:S04]  /*09c0*/  STG.E.U8 desc[UR6][R2.64+0x1], R7 ;  /* 0x0000010702007986 */ /* 0x0001e8000c101106 */
[----:B------:R0:W-:Y:S04]  /*09d0*/  STG.E.U8 desc[UR6][R2.64+0x2], R7 ;  /* 0x0000020702007986 */ /* 0x0001e8000c101106 */
[----:B------:R0:W-:Y:S02]  /*09e0*/  STG.E.U8 desc[UR6][R2.64+0x3], R7 ;  /* 0x0000030702007986 */ /* 0x0001e4000c101106 */
.L_x_33:
[----:B------:R-:W-:Y:S05]  /*09f0*/  BSYNC.RECONVERGENT B0 ;  /* 0x0000000000007941 */ /* 0x000fea0003800200 */
.L_x_32:
[----:B------:R-:W-:Y:S05]  /*0a00*/  @!P1 EXIT ;  /* 0x000000000000994d */ /* 0x000fea0003800000 */
[----:B------:R-:W-:Y:S02]  /*0a10*/  ISETP.NE.AND P0, PT, R6, 0x1, PT ;  /* 0x000000010600780c */ /* 0x000fe40003f05270 */
[----:B------:R-:W-:-:S04]  /*0a20*/  LOP3.LUT R4, R4, 0x1, RZ, 0xc0, !PT ;  /* 0x0000000104047812 */ /* 0x000fc800078ec0ff */
[----:B------:R-:W-:-:S07]  /*0a30*/  ISETP.NE.U32.AND P1, PT, R4, 0x1, PT ;  /* 0x000000010400780c */ /* 0x000fce0003f25070 */
[----:B------:R-:W2:Y:S01]  /*0a40*/  @P0 LDC.64 R10, c[0x0][0x398] ;  /* 0x0000e600ff0a0b82 */ /* 0x000ea20000000a00 */
[----:B01----:R-:W-:-:S05]  /*0a50*/  @P0 IMAD.IADD R3, R9, 0x1, R0 ;  /* 0x0000000109030824 */ /* 0x003fca00078e0200 */
[----:B--2---:R-:W-:-:S04]  /*0a60*/  @P0 IADD3 R2, P2, PT, R3, R10, RZ ;  /* 0x0000000a03020210 */ /* 0x004fc80007f5e0ff */
[----:B------:R-:W-:-:S05]  /*0a70*/  @P0 LEA.HI.X.SX32 R3, R3, R11, 0x1, P2 ;  /* 0x0000000b03030211 */ /* 0x000fca00010f0eff */
[----:B-----5:R0:W-:Y:S04]  /*0a80*/  @P0 STG.E.U8 desc[UR6][R2.64], R7 ;  /* 0x0000000702000986 */ /* 0x0201e8000c101106 */
[----:B------:R0:W-:Y:S01]  /*0a90*/  @P0 STG.E.U8 desc[UR6][R2.64+0x1], R7 ;  /* 0x0000010702000986 */ /* 0x0001e2000c101106 */
[----:B------:R-:W-:Y:S05]  /*0aa0*/  @P1 EXIT ;  /* 0x000000000000194d */ /* 0x000fea0003800000 */
[----:B------:R-:W0:Y:S01]  /*0ab0*/  LDCU.64 UR4, c[0x0][0x398] ;  /* 0x00007300ff0477ac */ /* 0x000e220008000a00 */
[----:B------:R-:W-:-:S04]  /*0ac0*/  @P0 VIADD R9, R9, 0x2 ;  /* 0x0000000209090836 */ /* 0x000fc80000000000 */
[----:B------:R-:W-:-:S05]  /*0ad0*/  IMAD.IADD R0, R9, 0x1, R0 ;  /* 0x0000000109007824 */ /* 0x000fca00078e0200 */
[----:B0-----:R-:W-:-:S04]  /*0ae0*/  IADD3 R2, P0, PT, R0, UR4, RZ ;  /* 0x0000000400027c10 */ /* 0x001fc8000ff1e0ff */
[----:B------:R-:W-:-:S05]  /*0af0*/  LEA.HI.X.SX32 R3, R0, UR5, 0x1, P0 ;  /* 0x0000000500037c11 */ /* 0x000fca00080f0eff */
[----:B------:R-:W-:Y:S01]  /*0b00*/  STG.E.U8 desc[UR6][R2.64], R7 ;  /* 0x0000000702007986 */ /* 0x000fe2000c101106 */
[----:B------:R-:W-:Y:S05]  /*0b10*/  EXIT ;  /* 0x000000000000794d */ /* 0x000fea0003800000 */
.L_x_34:
        /* <DEDUP_REMOVED lines=14> */
.L_x_61:


//--------------------- .text._Z20compactResultsKernelPKhPKiS2_PhPii --------------------------
	.section	.text._Z20compactResultsKernelPKhPKiS2_PhPii,"ax",@progbits
	.align	128
        .global         _Z20compactResultsKernelPKhPKiS2_PhPii
        .type           _Z20compactResultsKernelPKhPKiS2_PhPii,@function
        .size           _Z20compactResultsKernelPKhPKiS2_PhPii,(.L_x_62 - _Z20compactResultsKernelPKhPKiS2_PhPii)
        .other          _Z20compactResultsKernelPKhPKiS2_PhPii,@"STO_CUDA_ENTRY STV_DEFAULT"
_Z20compactResultsKernelPKhPKiS2_PhPii:
.text._Z20compactResultsKernelPKhPKiS2_PhPii:
        /* <DEDUP_REMOVED lines=8> */
[----:B------:R-:W0:Y:S01]  /*0080*/  LDCU.64 UR6, c[0x0][0x380] ;  /* 0x00007000ff0677ac */ /* 0x000e220008000a00 */
[----:B------:R-:W-:Y:S01]  /*0090*/  SHF.R.S32.HI R0, RZ, 0x1f, R11 ;  /* 0x0000001fff007819 */ /* 0x000fe2000001140b */
[----:B------:R-:W1:Y:S01]  /*00a0*/  LDC.64 R2, c[0x0][0x388] ;  /* 0x0000e200ff027b82 */ /* 0x000e620000000a00 */
[----:B------:R-:W2:Y:S07]  /*00b0*/  LDCU.64 UR4, c[0x0][0x358] ;  /* 0x00006b00ff0477ac */ /* 0x000eae0008000a00 */
[----:B------:R-:W3:Y:S01]  /*00c0*/  LDC.64 R4, c[0x0][0x3a0] ;  /* 0x0000e800ff047b82 */ /* 0x000ee20000000a00 */
[----:B0-----:R-:W-:-:S04]  /*00d0*/  IADD3 R6, P0, PT, R11, UR6, RZ ;  /* 0x000000060b067c10 */ /* 0x001fc8000ff1e0ff */
[----:B------:R-:W-:Y:S01]  /*00e0*/  IADD3.X R7, PT, PT, R0, UR7, RZ, P0, !PT ;  /* 0x0000000700077c10 */ /* 0x000fe200087fe4ff */
[----:B------:R-:W0:Y:S05]  /*00f0*/  LDCU.64 UR6, c[0x0][0x398] ;  /* 0x00007300ff0677ac */ /* 0x000e2a0008000a00 */
[----:B--2---:R-:W2:Y:S01]  /*0100*/  LDG.E.U8 R7, desc[UR4][R6.64] ;  /* 0x0000000406077981 */ /* 0x004ea2000c1e1100 */
[C---:B-1----:R-:W-:Y:S01]  /*0110*/  IMAD.WIDE R2, R11.reuse, 0x4, R2 ;  /* 0x000000040b027825 */ /* 0x042fe200078e0202 */
[----:B0-----:R-:W-:-:S04]  /*0120*/  IADD3 R8, P0, PT, R11, UR6, RZ ;  /* 0x000000060b087c10 */ /* 0x001fc8000ff1e0ff */
[----:B------:R-:W-:-:S05]  /*0130*/  IADD3.X R9, PT, PT, R0, UR7, RZ, P0, !PT ;  /* 0x0000000700097c10 */ /* 0x000fca00087fe4ff */
[----:B--2---:R-:W-:Y:S04]  /*0140*/  STG.E.U8 desc[UR4][R8.64], R7 ;  /* 0x0000000708007986 */ /* 0x004fe8000c101104 */
[----:B------:R-:W2:Y:S01]  /*0150*/  LDG.E R3, desc[UR4][R2.64] ;  /* 0x0000000402037981 */ /* 0x000ea2000c1e1900 */
[----:B---3--:R-:W-:-:S05]  /*0160*/  IMAD.WIDE R4, R11, 0x4, R4 ;  /* 0x000000040b047825 */ /* 0x008fca00078e0204 */
[----:B--2---:R-:W-:Y:S01]  /*0170*/  STG.E desc[UR4][R4.64], R3 ;  /* 0x0000000304007986 */ /* 0x004fe2000c101904 */
[----:B------:R-:W-:Y:S05]  /*0180*/  EXIT ;  /* 0x000000000000794d */ /* 0x000fea0003800000 */
.L_x_35:
        /* <DEDUP_REMOVED lines=15> */
.L_x_62:


//--------------------- .text._Z17rleCompressKernelPKhiPhPiS2_S2_ --------------------------
	.section	.text._Z17rleCompressKernelPKhiPhPiS2_S2_,"ax",@progbits
	.align	128
        .global         _Z17rleCompressKernelPKhiPhPiS2_S2_
        .type           _Z17rleCompressKernelPKhiPhPiS2_S2_,@function
        .size           _Z17rleCompressKernelPKhiPhPiS2_S2_,(.L_x_63 - _Z17rleCompressKernelPKhiPhPiS2_S2_)
        .other          _Z17rleCompressKernelPKhiPhPiS2_S2_,@"STO_CUDA_ENTRY STV_DEFAULT"
_Z17rleCompressKernelPKhiPhPiS2_S2_:
.text._Z17rleCompressKernelPKhiPhPiS2_S2_:
        /* <DEDUP_REMOVED lines=9> */
[C---:B------:R-:W-:Y:S01]  /*0090*/  ISETP.NE.AND P0, PT, R24.reuse, RZ, PT ;  /* 0x000000ff1800720c */ /* 0x040fe20003f05270 */
[----:B------:R-:W1:Y:S01]  /*00a0*/  LDCU.64 UR6, c[0x0][0x358] ;  /* 0x00006b00ff0677ac */ /* 0x000e620008000a00 */
[----:B0-----:R-:W-:-:S04]  /*00b0*/  IADD3 R4, P1, PT, R24, UR4, RZ ;  /* 0x0000000418047c10 */ /* 0x001fc8000ff3e0ff */
[----:B------:R-:W-:-:S05]  /*00c0*/  LEA.HI.X.SX32 R5, R24, UR5, 0x1, P1 ;  /* 0x0000000518057c11 */ /* 0x000fca00088f0eff */
[----:B-1----:R-:W2:Y:S04]  /*00d0*/  LDG.E.U8 R22, desc[UR6][R4.64] ;  /* 0x0000000604167981 */ /* 0x002ea8000c1e1100 */
[----:B------:R-:W2:Y:S01]  /*00e0*/  @P0 LDG.E.U8 R7, desc[UR6][R4.64+-0x1] ;  /* 0xffffff0604070981 */ /* 0x000ea2000c1e1100 */
[----:B------:R-:W-:Y:S01]  /*00f0*/  LOP3.LUT R2, R0, 0x1f, RZ, 0xc0, !PT ;  /* 0x0000001f00027812 */ /* 0x000fe200078ec0ff */
[----:B------:R-:W-:Y:S01]  /*0100*/  BSSY.RECONVERGENT B1, `(.L_x_36) ;  /* 0x000005c000017945 */ /* 0x000fe20003800200 */
[----:B------:R-:W-:Y:S02]  /*0110*/  SHF.R.U32.HI R21, RZ, 0x5, R0 ;  /* 0x00000005ff157819 */ /* 0x000fe40000011600 */
[----:B------:R-:W-:Y:S02]  /*0120*/  ISETP.NE.AND P1, PT, R2, RZ, PT ;  /* 0x000000ff0200720c */ /* 0x000fe40003f25270 */
[----:B------:R-:W-:-:S11]  /*0130*/  SHF.R.U32.HI R23, RZ, 0x5, R3 ;  /* 0x00000005ff177819 */ /* 0x000fd60000011603 */
[----:B------:R-:W0:Y:S01]  /*0140*/  @!P1 S2R R8, SR_CgaCtaId ;  /* 0x0000000000089919 */ /* 0x000e220000008800 */
[----:B--2---:R-:W-:Y:S02]  /*0150*/  ISETP.NE.OR P0, PT, R22, R7, !P0 ;  /* 0x000000071600720c */ /* 0x004fe40004705670 */
[----:B------:R-:W-:-:S04]  /*0160*/  @!P1 MOV R7, 0x400 ;  /* 0x0000040000079802 */ /* 0x000fc80000000f00 */
[----:B0-----:R-:W-:-:S05]  /*0170*/  @!P1 LEA R8, R8, R7, 0x18 ;  /* 0x0000000708089211 */ /* 0x001fca00078ec0ff */
[----:B------:R-:W-:Y:S02]  /*0180*/  @!P1 IMAD R7, R21, 0x4, R8 ;  /* 0x0000000415079824 */ /* 0x000fe400078e0208 */
[----:B------:R-:W-:-:S04]  /*0190*/  VOTE.ANY R20, PT, P0 ;  /* 0x0000000000147806 */ /* 0x000fc800000e0100 */
[----:B------:R-:W0:Y:S02]  /*01a0*/  @!P1 POPC R6, R20 ;  /* 0x0000001400069309 */ /* 0x000e240000000000 */
[----:B0-----:R0:W-:Y:S01]  /*01b0*/  @!P1 STS [R7], R6 ;  /* 0x0000000607009388 */ /* 0x0011e20000000800 */
[----:B------:R-:W-:Y:S01]  /*01c0*/  BAR.SYNC.DEFER_BLOCKING 0x0 ;  /* 0x0000000000007b1d */ /* 0x000fe20000010000 */
[----:B------:R-:W-:-:S13]  /*01d0*/  ISETP.GE.U32.AND P1, PT, R0, R23, PT ;  /* 0x000000170000720c */ /* 0x000fda0003f26070 */
[----:B0-----:R-:W-:Y:S05]  /*01e0*/  @P1 BRA `(.L_x_37) ;  /* 0x0000000400341947 */ /* 0x001fea0003800000 */
[----:B------:R-:W-:Y:S01]  /*01f0*/  ISETP.NE.AND P1, PT, R0, RZ, PT ;  /* 0x000000ff0000720c */ /* 0x000fe20003f25270 */
[----:B------:R-:W-:Y:S01]  /*0200*/  BSSY.RECONVERGENT B0, `(.L_x_38) ;  /* 0x0000045000007945 */ /* 0x000fe20003800200 */
[----:B------:R-:W-:-:S11]  /*0210*/  IMAD.MOV.U32 R19, RZ, RZ, RZ ;  /* 0x000000ffff137224 */ /* 0x000fd600078e00ff */
        /* <DEDUP_REMOVED lines=8> */
[----:B------:R-:W0:Y:S01]  /*02a0*/  S2UR UR5, SR_CgaCtaId ;  /* 0x00000000000579c3 */ /* 0x000e220000008800 */
[----:B------:R-:W-:Y:S02]  /*02b0*/  UMOV UR4, 0x400 ;  /* 0x0000040000047882 */ /* 0x000fe40000000000 */
[----:B0-----:R-:W-:-:S09]  /*02c0*/  ULEA UR4, UR5, UR4, 0x18 ;  /* 0x0000000405047291 */ /* 0x001fd2000f8ec0ff */
[----:B------:R-:W0:Y:S04]  /*02d0*/  LDS.128 R4, [UR4] ;  /* 0x00000004ff047984 */ /* 0x000e280008000c00 */
[----:B------:R-:W1:Y:S04]  /*02e0*/  LDS.128 R8, [UR4+0x10] ;  /* 0x00001004ff087984 */ /* 0x000e680008000c00 */
[----:B------:R-:W2:Y:S04]  /*02f0*/  LDS.128 R12, [UR4+0x20] ;  /* 0x00002004ff0c7984 */ /* 0x000ea80008000c00 */
[----:B------:R-:W3:Y:S01]  /*0300*/  LDS.128 R16, [UR4+0x30] ;  /* 0x00003004ff107984 */ /* 0x000ee20008000c00 */
[----:B0-----:R-:W-:-:S04]  /*0310*/  IADD3 R4, PT, PT, R6, R5, R4 ;  /* 0x0000000506047210 */ /* 0x001fc80007ffe004 */
[----:B-1----:R-:W-:-:S04]  /*0320*/  IADD3 R4, PT, PT, R8, R7, R4 ;  /* 0x0000000708047210 */ /* 0x002fc80007ffe004 */
[----:B------:R-:W-:-:S04]  /*0330*/  IADD3 R4, PT, PT, R10, R9, R4 ;  /* 0x000000090a047210 */ /* 0x000fc80007ffe004 */
[----:B--2---:R-:W-:Y:S01]  /*0340*/  IADD3 R4, PT, PT, R12, R11, R4 ;  /* 0x0000000b0c047210 */ /* 0x004fe20007ffe004 */
[----:B------:R-:W-:-:S03]  /*0350*/  IMAD.MOV.U32 R12, RZ, RZ, 0x10 ;  /* 0x00000010ff0c7424 */ /* 0x000fc600078e00ff */
[----:B------:R-:W-:-:S04]  /*0360*/  IADD3 R4, PT, PT, R14, R13, R4 ;  /* 0x0000000d0e047210 */ /* 0x000fc80007ffe004 */
[----:B---3--:R-:W-:-:S04]  /*0370*/  IADD3 R4, PT, PT, R16, R15, R4 ;  /* 0x0000000f10047210 */ /* 0x008fc80007ffe004 */
[----:B------:R-:W-:-:S05]  /*0380*/  IADD3 R4, PT, PT, R18, R17, R4 ;  /* 0x0000001112047210 */ /* 0x000fca0007ffe004 */
[----:B------:R-:W-:-:S07]  /*0390*/  IMAD.IADD R19, R4, 0x1, R19 ;  /* 0x0000000104137824 */ /* 0x000fce00078e0213 */
.L_x_41:
[----:B------:R-:W-:Y:S05]  /*03a0*/  BSYNC.RECONVERGENT B2 ;  /* 0x0000000000027941 */ /* 0x000fea0003800200 */
.L_x_40:
[----:B------:R-:W-:Y:S05]  /*03b0*/  @!P2 BRA `(.L_x_39) ;  /* 0x0000000000a4a947 */ /* 0x000fea0003800000 */
[----:B------:R-:W-:Y:S01]  /*03c0*/  ISETP.GE.U32.AND P1, PT, R25, 0x8, PT ;  /* 0x000000081900780c */ /* 0x000fe20003f26070 */
[----:B------:R-:W-:Y:S01]  /*03d0*/  BSSY.RECONVERGENT B2, `(.L_x_42) ;  /* 0x000000f000027945 */ /* 0x000fe20003800200 */
[----:B------:R-:W-:-:S04]  /*03e0*/  LOP3.LUT R14, R0, 0x7, RZ, 0xc0, !PT ;  /* 0x00000007000e7812 */ /* 0x000fc800078ec0ff */
[----:B------:R-:W-:-:S07]  /*03f0*/  ISETP.NE.AND P2, PT, R14, RZ, PT ;  /* 0x000000ff0e00720c */ /* 0x000fce0003f45270 */
[----:B------:R-:W-:Y:S06]  /*0400*/  @!P1 BRA `(.L_x_43) ;  /* 0x00000000002c9947 */ /* 0x000fec0003800000 */
[----:B------:R-:W0:Y:S01]  /*0410*/  S2UR UR5, SR_CgaCtaId ;  /* 0x00000000000579c3 */ /* 0x000e220000008800 */
[----:B------:R-:W-:Y:S02]  /*0420*/  UMOV UR4, 0x400 ;  /* 0x0000040000047882 */ /* 0x000fe40000000000 */
[----:B0-----:R-:W-:-:S06]  /*0430*/  ULEA UR4, UR5, UR4, 0x18 ;  /* 0x0000000405047291 */ /* 0x001fcc000f8ec0ff */
[C---:B------:R-:W-:Y:S01]  /*0440*/  LEA R13, R12.reuse, UR4, 0x2 ;  /* 0x000000040c0d7c11 */ /* 0x040fe2000f8e10ff */
[----:B------:R-:W-:-:S04]  /*0450*/  VIADD R12, R12, 0x8 ;  /* 0x000000080c0c7836 */ /* 0x000fc80000000000 */
[----:B------:R-:W0:Y:S04]  /*0460*/  LDS.128 R4, [R13] ;  /* 0x000000000d047984 */ /* 0x000e280000000c00 */
[----:B------:R-:W1:Y:S01]  /*0470*/  LDS.128 R8, [R13+0x10] ;  /* 0x000010000d087984 */ /* 0x000e620000000c00 */
[----:B0-----:R-:W-:-:S04]  /*0480*/  IADD3 R4, PT, PT, R5, R4, R19 ;  /* 0x0000000405047210 */ /* 0x001fc80007ffe013 */
[----:B------:R-:W-:-:S04]  /*0490*/  IADD3 R4, PT, PT, R7, R6, R4 ;  /* 0x0000000607047210 */ /* 0x000fc80007ffe004 */
[----:B-1----:R-:W-:-:S04]  /*04a0*/  IADD3 R4, PT, PT, R9, R8, R4 ;  /* 0x0000000809047210 */ /* 0x002fc80007ffe004 */
[----:B------:R-:W-:-:S07]  /*04b0*/  IADD3 R19, PT, PT, R11, R10, R4 ;  /* 0x0000000a0b137210 */ /* 0x000fce0007ffe004 */
.L_x_43:
[----:B------:R-:W-:Y:S05]  /*04c0*/  BSYNC.RECONVERGENT B2 ;  /* 0x0000000000027941 */ /* 0x000fea0003800200 */
.L_x_42:
[----:B------:R-:W-:Y:S05]  /*04d0*/  @!P2 BRA `(.L_x_39) ;  /* 0x00000000005ca947 */ /* 0x000fea0003800000 */
[----:B------:R-:W-:Y:S02]  /*04e0*/  ISETP.GE.U32.AND P1, PT, R14, 0x4, PT ;  /* 0x000000040e00780c */ /* 0x000fe40003f26070 */
[----:B------:R-:W-:-:S04]  /*04f0*/  LOP3.LUT R8, R0, 0x3, RZ, 0xc0, !PT ;  /* 0x0000000300087812 */ /* 0x000fc800078ec0ff */
[----:B------:R-:W-:-:S07]  /*0500*/  ISETP.NE.AND P2, PT, R8, RZ, PT ;  /* 0x000000ff0800720c */ /* 0x000fce0003f45270 */
[----:B------:R-:W0:Y:S01]  /*0510*/  @P1 S2R R5, SR_CgaCtaId ;  /* 0x0000000000051919 */ /* 0x000e220000008800 */
[----:B------:R-:W-:-:S04]  /*0520*/  @P1 MOV R4, 0x400 ;  /* 0x0000040000041802 */ /* 0x000fc80000000f00 */
[----:B0-----:R-:W-:-:S05]  /*0530*/  @P1 LEA R5, R5, R4, 0x18 ;  /* 0x0000000405051211 */ /* 0x001fca00078ec0ff */
[C---:B------:R-:W-:Y:S02]  /*0540*/  @P1 IMAD R5, R12.reuse, 0x4, R5 ;  /* 0x000000040c051824 */ /* 0x040fe400078e0205 */
[----:B------:R-:W-:-:S04]  /*0550*/  @P1 VIADD R12, R12, 0x4 ;  /* 0x000000040c0c1836 */ /* 0x000fc80000000000 */
[----:B------:R-:W0:Y:S02]  /*0560*/  @P1 LDS.128 R4, [R5] ;  /* 0x0000000005041984 */ /* 0x000e240000000c00 */
[----:B0-----:R-:W-:-:S04]  /*0570*/  @P1 IADD3 R4, PT, PT, R5, R4, R19 ;  /* 0x0000000405041210 */ /* 0x001fc80007ffe013 */
[----:B------:R-:W-:Y:S01]  /*0580*/  @P1 IADD3 R19, PT, PT, R7, R6, R4 ;  /* 0x0000000607131210 */ /* 0x000fe20007ffe004 */
[----:B------:R-:W-:Y:S06]  /*0590*/  @!P2 BRA `(.L_x_39) ;  /* 0x00000000002ca947 */ /* 0x000fec0003800000 */
[----:B------:R-:W0:Y:S01]  /*05a0*/  S2UR UR5, SR_CgaCtaId ;  /* 0x00000000000579c3 */ /* 0x000e220000008800 */
[----:B------:R-:W-:Y:S01]  /*05b0*/  UMOV UR4, 0x400 ;  /* 0x0000040000047882 */ /* 0x000fe20000000000 */
[----:B------:R-:W-:Y:S01]  /*05c0*/  IMAD.MOV R8, RZ, RZ, -R8 ;  /* 0x000000ffff087224 */ /* 0x000fe200078e0a08 */
[----:B0-----:R-:W-:-:S06]  /*05d0*/  ULEA UR4, UR5, UR4, 0x18 ;  /* 0x0000000405047291 */ /* 0x001fcc000f8ec0ff */
[----:B------:R-:W-:-:S07]  /*05e0*/  LEA R12, R12, UR4, 0x2 ;  /* 0x000000040c0c7c11 */ /* 0x000fce000f8e10ff */
.L_x_44:
[----:B------:R0:W1:Y:S01]  /*05f0*/  LDS R4, [R12] ;  /* 0x000000000c047984 */ /* 0x0000620000000800 */
[----:B------:R-:W-:-:S05]  /*0600*/  VIADD R8, R8, 0x1 ;  /* 0x0000000108087836 */ /* 0x000fca0000000000 */
[----:B------:R-:W-:Y:S01]  /*0610*/  ISETP.NE.AND P1, PT, R8, RZ, PT ;  /* 0x000000ff0800720c */ /* 0x000fe20003f25270 */
[----:B0-----:R-:W-:Y:S02]  /*0620*/  VIADD R12, R12, 0x4 ;  /* 0x000000040c0c7836 */ /* 0x001fe40000000000 */
[----:B-1----:R-:W-:-:S10]  /*0630*/  IMAD.IADD R19, R4, 0x1, R19 ;  /* 0x0000000104137824 */ /* 0x002fd400078e0213 */
[----:B------:R-:W-:Y:S05]  /*0640*/  @P1 BRA `(.L_x_44) ;  /* 0xfffffffc00e81947 */ /* 0x000fea000383ffff */
.L_x_39:
[----:B------:R-:W-:Y:S05]  /*0650*/  BSYNC.RECONVERGENT B0 ;  /* 0x0000000000007941 */ /* 0x000fea0003800200 */
.L_x_38:
[----:B------:R-:W0:Y:S01]  /*0660*/  S2UR UR5, SR_CgaCtaId ;  /* 0x00000000000579c3 */ /* 0x000e220000008800 */
[----:B------:R-:W-:Y:S02]  /*0670*/  UMOV UR4, 0x400 ;  /* 0x0000040000047882 */ /* 0x000fe40000000000 */
[----:B------:R-:W-:-:S04]  /*0680*/  UIADD3 UR4, UPT, UPT, UR4, 0x20, URZ ;  /* 0x0000002004047890 */ /* 0x000fc8000fffe0ff */
[----:B0-----:R-:W-:-:S06]  /*0690*/  ULEA UR4, UR5, UR4, 0x18 ;  /* 0x0000000405047291 */ /* 0x001fcc000f8ec0ff */
[----:B------:R-:W-:-:S05]  /*06a0*/  LEA R4, R0, UR4, 0x2 ;  /* 0x0000000400047c11 */ /* 0x000fca000f8e10ff */
[----:B------:R0:W-:Y:S02]  /*06b0*/  STS [R4], R19 ;  /* 0x0000001304007388 */ /* 0x0001e40000000800 */
.L_x_37:
[----:B------:R-:W-:Y:S05]  /*06c0*/  BSYNC.RECONVERGENT B1 ;  /* 0x0000000000017941 */ /* 0x000fea0003800200 */
.L_x_36:
[----:B------:R-:W-:Y:S06]  /*06d0*/  BAR.SYNC.DEFER_BLOCKING 0x0 ;  /* 0x0000000000007b1d */ /* 0x000fec0000010000 */
[----:B------:R-:W1:Y:S01]  /*06e0*/  LDCU.64 UR10, c[0x0][0x380] ;  /* 0x00007000ff0a77ac */ /* 0x000e620008000a00 */
[----:B------:R-:W-:Y:S04]  /*06f0*/  BSSY.RECONVERGENT B0, `(.L_x_45) ;  /* 0x0000037000007945 */ /* 0x000fe80003800200 */
[----:B------:R-:W-:Y:S05]  /*0700*/  @!P0 BRA `(.L_x_46) ;  /* 0x0000000000d48947 */ /* 0x000fea0003800000 */
[----:B------:R-:W2:Y:S01]  /*0710*/  S2UR UR5, SR_CgaCtaId ;  /* 0x00000000000579c3 */ /* 0x000ea20000008800 */
[----:B------:R-:W-:Y:S01]  /*0720*/  UMOV UR4, 0x400 ;  /* 0x0000040000047882 */ /* 0x000fe20000000000 */
[----:B------:R-:W-:Y:S01]  /*0730*/  IMAD.MOV.U32 R5, RZ, RZ, -0x1 ;  /* 0xffffffffff057424 */ /* 0x000fe200078e00ff */
[----:B------:R-:W-:Y:S01]  /*0740*/  UIADD3 UR4, UPT, UPT, UR4, 0x20, URZ ;  /* 0x0000002004047890 */ /* 0x000fe2000fffe0ff */
[----:B------:R-:W-:Y:S03]  /*0750*/  BSSY.RECONVERGENT B1, `(.L_x_47) ;  /* 0x0000026000017945 */ /* 0x000fe60003800200 */
[----:B------:R-:W-:Y:S01]  /*0760*/  SHF.L.U32 R5, R5, R2, RZ ;  /* 0x0000000205057219 */ /* 0x000fe200000006ff */
[----:B------:R-:W-:-:S03]  /*0770*/  VIADD R2, R24, 0x1 ;  /* 0x0000000118027836 */ /* 0x000fc60000000000 */
[----:B------:R-:W-:Y:S02]  /*0780*/  LOP3.LUT R5, R20, R5, RZ, 0x30, !PT ;  /* 0x0000000514057212 */ /* 0x000fe400078e30ff */
[----:B------:R-:W-:Y:S01]  /*0790*/  ISETP.GE.AND P0, PT, R2, UR8, PT ;  /* 0x0000000802007c0c */ /* 0x000fe2000bf06270 */
[----:B------:R-:W-:-:S03]  /*07a0*/  IMAD.MOV.U32 R2, RZ, RZ, 0x1 ;  /* 0x00000001ff027424 */ /* 0x000fc600078e00ff */
[----:B------:R-:W3:Y:S01]  /*07b0*/  POPC R5, R5 ;  /* 0x0000000500057309 */ /* 0x000ee20000000000 */
[----:B--2---:R-:W-:-:S06]  /*07c0*/  ULEA UR4, UR5, UR4, 0x18 ;  /* 0x0000000405047291 */ /* 0x004fcc000f8ec0ff */
[----:B------:R-:W-:-:S05]  /*07d0*/  LEA R21, R21, UR4, 0x2 ;  /* 0x0000000415157c11 */ /* 0x000fca000f8e10ff */
[----:B0-----:R-:W3:Y:S02]  /*07e0*/  LDS R4, [R21] ;  /* 0x0000000015047984 */ /* 0x001ee40000000800 */
[----:B---3--:R-:W-:Y:S01]  /*07f0*/  IMAD.IADD R11, R5, 0x1, R4 ;  /* 0x00000001050b7824 */ /* 0x008fe200078e0204 */
[----:B------:R-:W-:Y:S06]  /*0800*/  @P0 BRA `(.L_x_48) ;  /* 0x0000000000680947 */ /* 0x000fec0003800000 */
[----:B------:R-:W0:Y:S01]  /*0810*/  LDC R9, c[0x0][0x388] ;  /* 0x0000e200ff097b82 */ /* 0x000e220000000800 */
[----:B------:R-:W-:Y:S02]  /*0820*/  IMAD.MOV.U32 R2, RZ, RZ, 0x1 ;  /* 0x00000001ff027424 */ /* 0x000fe400078e00ff */
[----:B------:R-:W-:-:S07]  /*0830*/  IMAD.MOV.U32 R6, RZ, RZ, R24 ;  /* 0x000000ffff067224 */ /* 0x000fce00078e0018 */
.L_x_51:
[----:B-1----:R-:W-:-:S04]  /*0840*/  IADD3 R4, P0, PT, R6, UR10, RZ ;  /* 0x0000000a06047c10 */ /* 0x002fc8000ff1e0ff */
[----:B------:R-:W-:-:S05]  /*0850*/  LEA.HI.X.SX32 R5, R6, UR11, 0x1, P0 ;  /* 0x0000000b06057c11 */ /* 0x000fca00080f0eff */
[----:B------:R-:W2:Y:S02]  /*0860*/  LDG.E.U8 R7, desc[UR6][R4.64+0x1] ;  /* 0x0000010604077981 */ /* 0x000ea4000c1e1100 */
[----:B--2---:R-:W-:-:S13]  /*0870*/  ISETP.NE.AND P0, PT, R7, R22, PT ;  /* 0x000000160700720c */ /* 0x004fda0003f05270 */
[----:B------:R-:W-:Y:S05]  /*0880*/  @P0 BRA `(.L_x_48) ;  /* 0x0000000000480947 */ /* 0x000fea0003800000 */
[----:B------:R-:W-:-:S05]  /*0890*/  VIADD R6, R6, 0x2 ;  /* 0x0000000206067836 */ /* 0x000fca0000000000 */
[----:B0-----:R-:W-:-:S13]  /*08a0*/  ISETP.GE.AND P0, PT, R6, R9, PT ;  /* 0x000000090600720c */ /* 0x001fda0003f06270 */
[----:B------:R-:W-:Y:S05]  /*08b0*/  @P0 BRA `(.L_x_49) ;  /* 0x0000000000380947 */ /* 0x000fea0003800000 */
[----:B------:R-:W2:Y:S02]  /*08c0*/  LDG.E.U8 R5, desc[UR6][R4.64+0x2] ;  /* 0x0000020604057981 */ /* 0x000ea4000c1e1100 */
[----:B--2---:R-:W-:-:S13]  /*08d0*/  ISETP.NE.AND P0, PT, R5, R22, PT ;  /* 0x000000160500720c */ /* 0x004fda0003f05270 */
[----:B------:R-:W-:Y:S05]  /*08e0*/  @P0 BRA `(.L_x_50) ;  /* 0x0000000000240947 */ /* 0x000fea0003800000 */
[----:B------:R-:W-:Y:S02]  /*08f0*/  VIADD R4, R2, 0x2 ;  /* 0x0000000202047836 */ /* 0x000fe40000000000 */
[----:B------:R-:W-:-:S03]  /*0900*/  IMAD.MOV.U32 R2, RZ, RZ, 0xff ;  /* 0x000000ffff027424 */ /* 0x000fc600078e00ff */
[----:B------:R-:W-:-:S13]  /*0910*/  ISETP.NE.AND P0, PT, R4, 0xff, PT ;  /* 0x000000ff0400780c */ /* 0x000fda0003f05270 */
[----:B------:R-:W-:Y:S05]  /*0920*/  @!P0 BRA `(.L_x_48) ;  /* 0x0000000000208947 */ /* 0x000fea0003800000 */
[----:B------:R-:W-:-:S05]  /*0930*/  VIADD R2, R6, 0x1 ;  /* 0x0000000106027836 */ /* 0x000fca0000000000 */
[----:B------:R-:W-:Y:S01]  /*0940*/  ISETP.GE.AND P0, PT, R2, R9, PT ;  /* 0x000000090200720c */ /* 0x000fe20003f06270 */
[----:B------:R-:W-:-:S12]  /*0950*/  IMAD.MOV.U32 R2, RZ, RZ, R4 ;  /* 0x000000ffff027224 */ /* 0x000fd800078e0004 */
[----:B------:R-:W-:Y:S05]  /*0960*/  @!P0 BRA `(.L_x_51) ;  /* 0xfffffffc00b48947 */ /* 0x000fea000383ffff */
[----:B------:R-:W-:Y:S05]  /*0970*/  BRA `(.L_x_48) ;  /* 0x00000000000c7947 */ /* 0x000fea0003800000 */
.L_x_50:
[----:B------:R-:W-:Y:S01]  /*0980*/  VIADD R2, R2, 0x1 ;  /* 0x0000000102027836 */ /* 0x000fe20000000000 */
[----:B------:R-:W-:Y:S06]  /*0990*/  BRA `(.L_x_48) ;  /* 0x0000000000047947 */ /* 0x000fec0003800000 */
.L_x_49:
[----:B------:R-:W-:-:S07]  /*09a0*/  VIADD R2, R2, 0x1 ;  /* 0x0000000102027836 */ /* 0x000fce0000000000 */
.L_x_48:
[----:B-1----:R-:W-:Y:S05]  /*09b0*/  BSYNC.RECONVERGENT B1 ;  /* 0x0000000000017941 */ /* 0x002fea0003800200 */
.L_x_47:
[----:B------:R-:W1:Y:S01]  /*09c0*/  LDC.64 R4, c[0x0][0x398] ;  /* 0x0000e600ff047b82 */ /* 0x000e620000000a00 */
[----:B------:R-:W2:Y:S07]  /*09d0*/  LDCU.64 UR4, c[0x0][0x390] ;  /* 0x00007200ff0477ac */ /* 0x000eae0008000a00 */
[----:B------:R-:W3:Y:S01]  /*09e0*/  LDC.64 R6, c[0x0][0x3a0] ;  /* 0x0000e800ff067b82 */ /* 0x000ee20000000a00 */
[----:B--2---:R-:W-:-:S04]  /*09f0*/  IADD3 R8, P0, PT, R11, UR4, RZ ;  /* 0x000000040b087c10 */ /* 0x004fc8000ff1e0ff */
[C---:B0-----:R-:W-:Y:S01]  /*0a00*/  LEA.HI.X.SX32 R9, R11.reuse, UR5, 0x1, P0 ;  /* 0x000000050b097c11 */ /* 0x041fe200080f0eff */
[----:B-1----:R-:W-:-:S04]  /*0a10*/  IMAD.WIDE R4, R11, 0x4, R4 ;  /* 0x000000040b047825 */ /* 0x002fc800078e0204 */
[----:B------:R2:W-:Y:S01]  /*0a20*/  STG.E.U8 desc[UR6][R8.64], R22 ;  /* 0x0000001608007986 */ /* 0x0005e2000c101106 */
[----:B---3--:R-:W-:-:S03]  /*0a30*/  IMAD.WIDE R6, R11, 0x4, R6 ;  /* 0x000000040b067825 */ /* 0x008fc600078e0206 */
[----:B------:R2:W-:Y:S04]  /*0a40*/  STG.E desc[UR6][R4.64], R2 ;  /* 0x0000000204007986 */ /* 0x0005e8000c101906 */
[----:B------:R2:W-:Y:S02]  /*0a50*/  STG.E desc[UR6][R6.64], R24 ;  /* 0x0000001806007986 */ /* 0x0005e4000c101906 */
.L_x_46:
[----:B-1----:R-:W-:Y:S05]  /*0a60*/  BSYNC.RECONVERGENT B0 ;  /* 0x0000000000007941 */ /* 0x002fea0003800200 */
.L_x_45:
[----:B------:R-:W-:-:S13]  /*0a70*/  ISETP.NE.AND P0, PT, R0, RZ, PT ;  /* 0x000000ff0000720c */ /* 0x000fda0003f05270 */
[----:B------:R-:W-:Y:S05]  /*0a80*/  @P0 EXIT ;  /* 0x000000000000094d */ /* 0x000fea0003800000 */
[----:B------:R-:W-:Y:S01]  /*0a90*/  ISETP.GE.U32.AND P0, PT, R3, 0x20, PT ;  /* 0x000000200300780c */ /* 0x000fe20003f06070 */
[----:B------:R-:W-:-:S12]  /*0aa0*/  IMAD.MOV.U32 R0, RZ, RZ, RZ ;  /* 0x000000ffff007224 */ /* 0x000fd800078e00ff */
[----:B------:R-:W-:Y:S05]  /*0ab0*/  @!P0 BRA `(.L_x_52) ;  /* 0x0000000400208947 */ /* 0x000fea0003800000 */
[C---:B------:R-:W-:Y:S01]  /*0ac0*/  VIADD R0, R23.reuse, 0xffffffff ;  /* 0xffffffff17007836 */ /* 0x040fe20000000000 */
[----:B------:R-:W-:Y:S01]  /*0ad0*/  LOP3.LUT R20, R23, 0xf, RZ, 0xc0, !PT ;  /* 0x0000000f17147812 */ /* 0x000fe200078ec0ff */
[----:B--2---:R-:W-:-:S03]  /*0ae0*/  IMAD.MOV.U32 R2, RZ, RZ, RZ ;  /* 0x000000ffff027224 */ /* 0x004fc600078e00ff */
[----:B------:R-:W-:Y:S01]  /*0af0*/  ISETP.GE.U32.AND P0, PT, R0, 0xf, PT ;  /* 0x0000000f0000780c */ /* 0x000fe20003f06070 */
[----:B------:R-:W-:Y:S01]  /*0b00*/  IMAD.MOV.U32 R0, RZ, RZ, RZ ;  /* 0x000000ffff007224 */ /* 0x000fe200078e00ff */
[----:B------:R-:W-:-:S11]  /*0b10*/  ISETP.NE.AND P1, PT, R20, RZ, PT ;  /* 0x000000ff1400720c */ /* 0x000fd60003f25270 */
[----:B------:R-:W-:Y:S05]  /*0b20*/  @!P0 BRA `(.L_x_53) ;  /* 0x0000000000608947 */ /* 0x000fea0003800000 */
[----:B------:R-:W1:Y:S01]  /*0b30*/  S2UR UR5, SR_CgaCtaId ;  /* 0x00000000000579c3 */ /* 0x000e620000008800 */
[C---:B------:R-:W-:Y:S01]  /*0b40*/  LOP3.LUT R3, R23.reuse, 0x7fffff0, RZ, 0xc0, !PT ;  /* 0x07fffff017037812 */ /* 0x040fe200078ec0ff */
[----:B------:R-:W-:Y:S01]  /*0b50*/  UMOV UR4, 0x400 ;  /* 0x0000040000047882 */ /* 0x000fe20000000000 */
[----:B------:R-:W-:Y:S01]  /*0b60*/  LOP3.LUT R2, R23, 0x30, RZ, 0xc0, !PT ;  /* 0x0000003017027812 */ /* 0x000fe200078ec0ff */
[----:B------:R-:W-:Y:S02]  /*0b70*/  IMAD.MOV.U32 R0, RZ, RZ, RZ ;  /* 0x000000ffff007224 */ /* 0x000fe400078e00ff */
[----:B------:R-:W-:Y:S01]  /*0b80*/  IMAD.MOV R3, RZ, RZ, -R3 ;  /* 0x000000ffff037224 */ /* 0x000fe200078e0a03 */
[----:B-1----:R-:W-:-:S04]  /*0b90*/  ULEA UR4, UR5, UR4, 0x18 ;  /* 0x0000000405047291 */ /* 0x002fc8000f8ec0ff */
[----:B------:R-:W-:-:S12]  /*0ba0*/  UIADD3 UR4, UPT, UPT, UR4, 0x20, URZ ;  /* 0x0000002004047890 */ /* 0x000fd8000fffe0ff */
.L_x_54:
[----:B0-----:R-:W0:Y:S01]  /*0bb0*/  LDS.128 R4, [UR4+-0x20] ;  /* 0xffffe004ff047984 */ /* 0x001e220008000c00 */
[----:B------:R-:W-:-:S03]  /*0bc0*/  VIADD R3, R3, 0x10 ;  /* 0x0000001003037836 */ /* 0x000fc60000000000 */
[----:B------:R-:W1:Y:S02]  /*0bd0*/  LDS.128 R8, [UR4+-0x10] ;  /* 0xfffff004ff087984 */ /* 0x000e640008000c00 */
[----:B------:R-:W-:Y:S02]  /*0be0*/  ISETP.NE.AND P0, PT, R3, RZ, PT ;  /* 0x000000ff0300720c */ /* 0x000fe40003f05270 */
[----:B------:R-:W2:Y:S04]  /*0bf0*/  LDS.128 R12, [UR4] ;  /* 0x00000004ff0c7984 */ /* 0x000ea80008000c00 */
[----:B------:R-:W3:Y:S01]  /*0c00*/  LDS.128 R16, [UR4+0x10] ;  /* 0x00001004ff107984 */ /* 0x000ee20008000c00 */
[----:B------:R-:W-:Y:S01]  /*0c10*/  UIADD3 UR4, UPT, UPT, UR4, 0x40, URZ ;  /* 0x0000004004047890 */ /* 0x000fe2000fffe0ff */
[----:B0-----:R-:W-:-:S04]  /*0c20*/  IADD3 R4, PT, PT, R5, R4, R0 ;  /* 0x0000000405047210 */ /* 0x001fc80007ffe000 */
[----:B------:R-:W-:-:S04]  /*0c30*/  IADD3 R4, PT, PT, R7, R6, R4 ;  /* 0x0000000607047210 */ /* 0x000fc80007ffe004 */
[----:B-1----:R-:W-:-:S04]  /*0c40*/  IADD3 R4, PT, PT, R9, R8, R4 ;  /* 0x0000000809047210 */ /* 0x002fc80007ffe004 */
[----:B------:R-:W-:-:S04]  /*0c50*/  IADD3 R4, PT, PT, R11, R10, R4 ;  /* 0x0000000a0b047210 */ /* 0x000fc80007ffe004 */
[----:B--2---:R-:W-:-:S04]  /*0c60*/  IADD3 R4, PT, PT, R13, R12, R4 ;  /* 0x0000000c0d047210 */ /* 0x004fc80007ffe004 */
[----:B------:R-:W-:-:S04]  /*0c70*/  IADD3 R4, PT, PT, R15, R14, R4 ;  /* 0x0000000e0f047210 */ /* 0x000fc80007ffe004 */
[----:B---3--:R-:W-:-:S04]  /*0c80*/  IADD3 R4, PT, PT, R17, R16, R4 ;  /* 0x0000001011047210 */ /* 0x008fc80007ffe004 */
[----:B------:R-:W-:Y:S01]  /*0c90*/  IADD3 R0, PT, PT, R19, R18, R4 ;  /* 0x0000001213007210 */ /* 0x000fe20007ffe004 */
[----:B------:R-:W-:Y:S06]  /*0ca0*/  @P0 BRA `(.L_x_54) ;  /* 0xfffffffc00c00947 */ /* 0x000fec000383ffff */
.L_x_53:
[----:B------:R-:W-:Y:S05]  /*0cb0*/  @!P1 BRA `(.L_x_52) ;  /* 0x0000000000a09947 */ /* 0x000fea0003800000 */
[----:B------:R-:W-:Y:S02]  /*0cc0*/  ISETP.GE.U32.AND P0, PT, R20, 0x8, PT ;  /* 0x000000081400780c */ /* 0x000fe40003f06070 */
[----:B------:R-:W-:-:S04]  /*0cd0*/  LOP3.LUT R12, R23, 0x7, RZ, 0xc0, !PT ;  /* 0x00000007170c7812 */ /* 0x000fc800078ec0ff */
[----:B------:R-:W-:-:S07]  /*0ce0*/  ISETP.NE.AND P1, PT, R12, RZ, PT ;  /* 0x000000ff0c00720c */ /* 0x000fce0003f25270 */
[----:B------:R-:W-:Y:S06]  /*0cf0*/  @!P0 BRA `(.L_x_55) ;  /* 0x00000000002c8947 */ /* 0x000fec0003800000 */
[----:B0-----:R-:W0:Y:S01]  /*0d00*/  S2R R4, SR_CgaCtaId ;  /* 0x0000000000047919 */ /* 0x001e220000008800 */
[----:B------:R-:W-:-:S04]  /*0d10*/  MOV R3, 0x400 ;  /* 0x0000040000037802 */ /* 0x000fc80000000f00 */
[----:B0-----:R-:W-:-:S05]  /*0d20*/  LEA R3, R4, R3, 0x18 ;  /* 0x0000000304037211 */ /* 0x001fca00078ec0ff */
[C---:B------:R-:W-:Y:S02]  /*0d30*/  IMAD R3, R2.reuse, 0x4, R3 ;  /* 0x0000000402037824 */ /* 0x040fe400078e0203 */
[----:B------:R-:W-:-:S03]  /*0d40*/  VIADD R2, R2, 0x8 ;  /* 0x0000000802027836 */ /* 0x000fc60000000000 */
[----:B------:R-:W0:Y:S04]  /*0d50*/  LDS.128 R4, [R3] ;  /* 0x0000000003047984 */ /* 0x000e280000000c00 */
[----:B------:R-:W1:Y:S01]  /*0d60*/  LDS.128 R8, [R3+0x10] ;  /* 0x0000100003087984 */ /* 0x000e620000000c00 */
[----:B0-----:R-:W-:-:S04]  /*0d70*/  IADD3 R4, PT, PT, R5, R4, R0 ;  /* 0x0000000405047210 */ /* 0x001fc80007ffe000 */
[----:B------:R-:W-:-:S04]  /*0d80*/  IADD3 R4, PT, PT, R7, R6, R4 ;  /* 0x0000000607047210 */ /* 0x000fc80007ffe004 */
[----:B-1----:R-:W-:-:S04]  /*0d90*/  IADD3 R4, PT, PT, R9, R8, R4 ;  /* 0x0000000809047210 */ /* 0x002fc80007ffe004 */
[----:B------:R-:W-:-:S07]  /*0da0*/  IADD3 R0, PT, PT, R11, R10, R4 ;  /* 0x0000000a0b007210 */ /* 0x000fce0007ffe004 */
.L_x_55:
        /* <DEDUP_REMOVED lines=10> */
[----:B------:R-:W0:Y:S02]  /*0e50*/  LDS.128 R4, [R3] ;  /* 0x0000000003047984 */ /* 0x000e240000000c00 */
[----:B0-----:R-:W-:-:S04]  /*0e60*/  IADD3 R0, PT, PT, R5, R4, R0 ;  /* 0x0000000405007210 */ /* 0x001fc80007ffe000 */
[----:B------:R-:W-:-:S07]  /*0e70*/  IADD3 R0, PT, PT, R7, R6, R0 ;  /* 0x0000000607007210 */ /* 0x000fce0007ffe000 */
.L_x_56:
[----:B------:R-:W-:Y:S05]  /*0e80*/  @!P1 BRA `(.L_x_52) ;  /* 0x00000000002c9947 */ /* 0x000fea0003800000 */
[----:B0-----:R-:W0:Y:S01]  /*0e90*/  S2R R4, SR_CgaCtaId ;  /* 0x0000000000047919 */ /* 0x001e220000008800 */
[----:B------:R-:W-:Y:S01]  /*0ea0*/  MOV R3, 0x400 ;  /* 0x0000040000037802 */ /* 0x000fe20000000f00 */
[----:B------:R-:W-:-:S03]  /*0eb0*/  IMAD.MOV R23, RZ, RZ, -R23 ;  /* 0x000000ffff177224 */ /* 0x000fc600078e0a17 */
[----:B0-----:R-:W-:-:S05]  /*0ec0*/  LEA R3, R4, R3, 0x18 ;  /* 0x0000000304037211 */ /* 0x001fca00078ec0ff */
[----:B------:R-:W-:-:S07]  /*0ed0*/  IMAD R2, R2, 0x4, R3 ;  /* 0x0000000402027824 */ /* 0x000fce00078e0203 */
.L_x_57:
[----:B------:R0:W1:Y:S01]  /*0ee0*/  LDS R3, [R2] ;  /* 0x0000000002037984 */ /* 0x0000620000000800 */
[----:B------:R-:W-:-:S05]  /*0ef0*/  VIADD R23, R23, 0x1 ;  /* 0x0000000117177836 */ /* 0x000fca0000000000 */
[----:B------:R-:W-:Y:S01]  /*0f00*/  ISETP.NE.AND P0, PT, R23, RZ, PT ;  /* 0x000000ff1700720c */ /* 0x000fe20003f05270 */
[----:B0-----:R-:W-:Y:S02]  /*0f10*/  VIADD R2, R2, 0x4 ;  /* 0x0000000402027836 */ /* 0x001fe40000000000 */
[----:B-1----:R-:W-:-:S10]  /*0f20*/  IMAD.IADD R0, R3, 0x1, R0 ;  /* 0x0000000103007824 */ /* 0x002fd400078e0200 */
[----:B------:R-:W-:Y:S05]  /*0f30*/  @P0 BRA `(.L_x_57) ;  /* 0xfffffffc00e80947 */ /* 0x000fea000383ffff */
.L_x_52:
[----:B--2---:R-:W1:Y:S02]  /*0f40*/  LDC.64 R2, c[0x0][0x3a8] ;  /* 0x0000ea00ff027b82 */ /* 0x004e640000000a00 */
[----:B-1----:R-:W-:Y:S01]  /*0f50*/  REDG.E.ADD.STRONG.GPU desc[UR6][R2.64], R0 ;  /* 0x000000000200798e */ /* 0x002fe2000c12e106 */
[----:B------:R-:W-:Y:S05]  /*0f60*/  EXIT ;  /* 0x000000000000794d */ /* 0x000fea0003800000 */
.L_x_58:
        /* <DEDUP_REMOVED lines=9> */
.L_x_63:


//--------------------- .nv.shared.reserved.0     --------------------------
	.section	.nv.shared.reserved.0,"aw",@nobits
	.weak		__nv_reservedSMEM_offset_0_alias
	.size		__nv_reservedSMEM_offset_0_alias, 0, 64
	.other		__nv_reservedSMEM_offset_0_alias,@"STO_CUDA_RESERVED_SHARED STV_DEFAULT"
__nv_reservedSMEM_offset_0_alias:
	.zero		0
	.zero		64


//--------------------- .nv.shared._Z17rleCompressKernelPKhiPhPiS2_S2_ --------------------------
	.section	.nv.shared._Z17rleCompressKernelPKhiPhPiS2_S2_,"aw",@nobits
	.sectionflags	@""
	.align	4
.nv.shared._Z17rleCompressKernelPKhiPhPiS2_S2_:
	.zero		1088


//--------------------- .nv.constant0._Z28rleDecompressOptimizedKernelPKhPKiS2_iPh --------------------------
	.section	.nv.constant0._Z28rleDecompressOptimizedKernelPKhPKiS2_iPh,"a",@progbits
	.sectionflags	@""
	.align	4
.nv.constant0._Z28rleDecompressOptimizedKernelPKhPKiS2_iPh:
	.zero		936


//--------------------- .nv.constant0._Z18calculatePrefixSumPKiPii --------------------------
	.section	.nv.constant0._Z18calculatePrefixSumPKiPii,"a",@progbits
	.sectionflags	@""
	.align	4
.nv.constant0._Z18calculatePrefixSumPKiPii:
	.zero		916


//--------------------- .nv.constant0._Z19rleDecompressKernelPKhPKiiPh --------------------------
	.section	.nv.constant0._Z19rleDecompressKernelPKhPKiiPh,"a",@progbits
	.sectionflags	@""
	.align	4
.nv.constant0._Z19rleDecompressKernelPKhPKiiPh:
	.zero		928


//--------------------- .nv.constant0._Z20compactResultsKernelPKhPKiS2_PhPii --------------------------
	.section	.nv.constant0._Z20compactResultsKernelPKhPKiS2_PhPii,"a",@progbits
	.sectionflags	@""
	.align	4
.nv.constant0._Z20compactResultsKernelPKhPKiS2_PhPii:
	.zero		940


//--------------------- .nv.constant0._Z17rleCompressKernelPKhiPhPiS2_S2_ --------------------------
	.section	.nv.constant0._Z17rleCompressKernelPKhiPhPiS2_S2_,"a",@progbits
	.sectionflags	@""
	.align	4
.nv.constant0._Z17rleCompressKernelPKhiPhPiS2_S2_:
	.zero		944


//--------------------- SYMBOLS --------------------------

	.type		.nv.reservedSmem.offset0,@object
	.size		.nv.reservedSmem.offset0,0x4
	.type		.nv.reservedSmem.cap,@object
	.size		.nv.reservedSmem.cap,0x4
